	.target	sm_90a

	.elftype	@"ET_EXEC"


//--------------------- .note.nv.tkinfo           --------------------------
	.section	.note.nv.tkinfo,"",@"SHT_NOTE"
	.sectionflags	@"SHF_NOTE_NV_TKINFO"
	.tkinfo
        /*0018*/ 	.word	0x00000002
        /*0030*/ 	.string	""
        /*0030*/ 	.string	"ptxas"
        /*0030*/ 	.string	"Cuda compilation tools, release 13.0, V13.0.88"
        /*0030*/ 	.string	"Build cuda_13.0.r13.0/compiler.36424714_0"
        /*0030*/ 	.string	"-arch sm_90a -m 64 "



//--------------------- .note.nv.cuinfo           --------------------------
	.section	.note.nv.cuinfo,"",@"SHT_NOTE"
	.sectionflags	@"SHF_NOTE_NV_CUINFO"
        /*0018*/ 	.short	0x0002
        /*001a*/ 	.short	0x005a
        /*001c*/ 	.short	0x0082
	.zero		2


//--------------------- .nv.info                  --------------------------
	.section	.nv.info,"",@"SHT_CUDA_INFO"
	.align	4


	//----- nvinfo : EIATTR_REGCOUNT
	.align		4
        /*0000*/ 	.byte	0x04, 0x2f
        /*0002*/ 	.short	(.L_12 - .L_11)
	.align		4
.L_11:
        /*0004*/ 	.word	index@(_ZN7cutlass13device_kernelINS_4gemm6kernel13GemmUniversalIN4cute5tupleIJiiiiEEENS1_10collective13CollectiveMmaINS1_37MainloopSm90TmaGmmaWarpSpecializedFP8ILi4ENS5_IJNS4_1CILi1EEESB_SB_EEENS1_35KernelTmaWarpSpecializedCooperativeEEENS5_IJNSA_ILi128EEESF_NSA_ILi64EEEEEENS_12float_e4m3_tENS5_IJlSB_lEEESI_SJ_NS4_8TiledMMAINS4_8MMA_AtomIJNS4_4SM904GMMA31MMA_64x128x32_F32E4M3E4M3_SS_TNILNSN_7ScaleInE1ELSP_1EEEEEENS4_6LayoutINS5_IJNSA_ILi2EEESB_SB_EEENS5_IJSB_NSA_ILi0EEESV_EEEEENS5_IJNS4_10UnderscoreESY_SY_EEEEENS4_13SM90_TMA_LOADENS4_14ComposedLayoutINS4_7SwizzleILi2ELi4ELi3EEENS4_18smem_ptr_flag_bitsILi8EEENSS_INS5_IJNSA_ILi8EEESG_EEENS5_IJSG_SB_EEEEEEEvNS4_8identityES11_S1B_vS1C_EENS_8epilogue10collective6detail29Sm90TmaWarpSpecializedAdapterINS1F_15DefaultEpilogueISI_SJ_SJ_NS1E_6thread17LinearCombinationISI_Li1EffLNS1J_9ScaleType4KindE0ELNS_15FloatRoundStyleE2ESI_EENS1_15EpilogueDefaultEEEEEvvEEEEvNT_6ParamsE)
        /*0008*/ 	.word	0x000000a8


	//----- nvinfo : EIATTR_FRAME_SIZE
	.align		4
.L_12:
        /*000c*/ 	.byte	0x04, 0x11
        /*000e*/ 	.short	(.L_14 - .L_13)
	.align		4
.L_13:
        /*0010*/ 	.word	index@(_ZN7cutlass13device_kernelINS_4gemm6kernel13GemmUniversalIN4cute5tupleIJiiiiEEENS1_10collective13CollectiveMmaINS1_37MainloopSm90TmaGmmaWarpSpecializedFP8ILi4ENS5_IJNS4_1CILi1EEESB_SB_EEENS1_35KernelTmaWarpSpecializedCooperativeEEENS5_IJNSA_ILi128EEESF_NSA_ILi64EEEEEENS_12float_e4m3_tENS5_IJlSB_lEEESI_SJ_NS4_8TiledMMAINS4_8MMA_AtomIJNS4_4SM904GMMA31MMA_64x128x32_F32E4M3E4M3_SS_TNILNSN_7ScaleInE1ELSP_1EEEEEENS4_6LayoutINS5_IJNSA_ILi2EEESB_SB_EEENS5_IJSB_NSA_ILi0EEESV_EEEEENS5_IJNS4_10UnderscoreESY_SY_EEEEENS4_13SM90_TMA_LOADENS4_14ComposedLayoutINS4_7SwizzleILi2ELi4ELi3EEENS4_18smem_ptr_flag_bitsILi8EEENSS_INS5_IJNSA_ILi8EEESG_EEENS5_IJSG_SB_EEEEEEEvNS4_8identityES11_S1B_vS1C_EENS_8epilogue10collective6detail29Sm90TmaWarpSpecializedAdapterINS1F_15DefaultEpilogueISI_SJ_SJ_NS1E_6thread17LinearCombinationISI_Li1EffLNS1J_9ScaleType4KindE0ELNS_15FloatRoundStyleE2ESI_EENS1_15EpilogueDefaultEEEEEvvEEEEvNT_6ParamsE)
        /*0014*/ 	.word	0x00000000


	//----- nvinfo : EIATTR_MIN_STACK_SIZE
	.align		4
.L_14:
        /*0018*/ 	.byte	0x04, 0x12
        /*001a*/ 	.short	(.L_16 - .L_15)
	.align		4
.L_15:
        /*001c*/ 	.word	index@(_ZN7cutlass13device_kernelINS_4gemm6kernel13GemmUniversalIN4cute5tupleIJiiiiEEENS1_10collective13CollectiveMmaINS1_37MainloopSm90TmaGmmaWarpSpecializedFP8ILi4ENS5_IJNS4_1CILi1EEESB_SB_EEENS1_35KernelTmaWarpSpecializedCooperativeEEENS5_IJNSA_ILi128EEESF_NSA_ILi64EEEEEENS_12float_e4m3_tENS5_IJlSB_lEEESI_SJ_NS4_8TiledMMAINS4_8MMA_AtomIJNS4_4SM904GMMA31MMA_64x128x32_F32E4M3E4M3_SS_TNILNSN_7ScaleInE1ELSP_1EEEEEENS4_6LayoutINS5_IJNSA_ILi2EEESB_SB_EEENS5_IJSB_NSA_ILi0EEESV_EEEEENS5_IJNS4_10UnderscoreESY_SY_EEEEENS4_13SM90_TMA_LOADENS4_14ComposedLayoutINS4_7SwizzleILi2ELi4ELi3EEENS4_18smem_ptr_flag_bitsILi8EEENSS_INS5_IJNSA_ILi8EEESG_EEENS5_IJSG_SB_EEEEEEEvNS4_8identityES11_S1B_vS1C_EENS_8epilogue10collective6detail29Sm90TmaWarpSpecializedAdapterINS1F_15DefaultEpilogueISI_SJ_SJ_NS1E_6thread17LinearCombinationISI_Li1EffLNS1J_9ScaleType4KindE0ELNS_15FloatRoundStyleE2ESI_EENS1_15EpilogueDefaultEEEEEvvEEEEvNT_6ParamsE)
        /*0020*/ 	.word	0x00000000
.L_16:


//--------------------- .nv.compat                --------------------------
	.section	.nv.compat,"",@"SHT_CUDA_COMPAT_INFO"
	.align	4
        /*0000*/ 	.byte	0x02, 0x09, 0x01, 0x00, 0x02, 0x02, 0x04, 0x00, 0x02, 0x05, 0x05, 0x00, 0x03, 0x07, 0x01, 0x01
        /*0010*/ 	.byte	0x02, 0x03, 0x01, 0x00, 0x02, 0x06, 0x01, 0x00, 0x04, 0x0b, 0x08, 0x00, 0x00, 0x00, 0x00, 0x00
        /*0020*/ 	.byte	0x00, 0x00, 0x00, 0x00


//--------------------- .nv.info._ZN7cutlass13device_kernelINS_4gemm6kernel13GemmUniversalIN4cute5tupleIJiiiiEEENS1_10collective13CollectiveMmaINS1_37MainloopSm90TmaGmmaWarpSpecializedFP8ILi4ENS5_IJNS4_1CILi1EEESB_SB_EEENS1_35KernelTmaWarpSpecializedCooperativeEEENS5_IJNSA_ILi128EEESF_NSA_ILi64EEEEEENS_12float_e4m3_tENS5_IJlSB_lEEESI_SJ_NS4_8TiledMMAINS4_8MMA_AtomIJNS4_4SM904GMMA31MMA_64x128x32_F32E4M3E4M3_SS_TNILNSN_7ScaleInE1ELSP_1EEEEEENS4_6LayoutINS5_IJNSA_ILi2EEESB_SB_EEENS5_IJSB_NSA_ILi0EEESV_EEEEENS5_IJNS4_10UnderscoreESY_SY_EEEEENS4_13SM90_TMA_LOADENS4_14ComposedLayoutINS4_7SwizzleILi2ELi4ELi3EEENS4_18smem_ptr_flag_bitsILi8EEENSS_INS5_IJNSA_ILi8EEESG_EEENS5_IJSG_SB_EEEEEEEvNS4_8identityES11_S1B_vS1C_EENS_8epilogue10collective6detail29Sm90TmaWarpSpecializedAdapterINS1F_15DefaultEpilogueISI_SJ_SJ_NS1E_6thread17LinearCombinationISI_Li1EffLNS1J_9ScaleType4KindE0ELNS_15FloatRoundStyleE2ESI_EENS1_15EpilogueDefaultEEEEEvvEEEEvNT_6ParamsE --------------------------
	.section	.nv.info._ZN7cutlass13device_kernelINS_4gemm6kernel13GemmUniversalIN4cute5tupleIJiiiiEEENS1_10collective13CollectiveMmaINS1_37MainloopSm90TmaGmmaWarpSpecializedFP8ILi4ENS5_IJNS4_1CILi1EEESB_SB_EEENS1_35KernelTmaWarpSpecializedCooperativeEEENS5_IJNSA_ILi128EEESF_NSA_ILi64EEEEEENS_12float_e4m3_tENS5_IJlSB_lEEESI_SJ_NS4_8TiledMMAINS4_8MMA_AtomIJNS4_4SM904GMMA31MMA_64x128x32_F32E4M3E4M3_SS_TNILNSN_7ScaleInE1ELSP_1EEEEEENS4_6LayoutINS5_IJNSA_ILi2EEESB_SB_EEENS5_IJSB_NSA_ILi0EEESV_EEEEENS5_IJNS4_10UnderscoreESY_SY_EEEEENS4_13SM90_TMA_LOADENS4_14ComposedLayoutINS4_7SwizzleILi2ELi4ELi3EEENS4_18smem_ptr_flag_bitsILi8EEENSS_INS5_IJNSA_ILi8EEESG_EEENS5_IJSG_SB_EEEEEEEvNS4_8identityES11_S1B_vS1C_EENS_8epilogue10collective6detail29Sm90TmaWarpSpecializedAdapterINS1F_15DefaultEpilogueISI_SJ_SJ_NS1E_6thread17LinearCombinationISI_Li1EffLNS1J_9ScaleType4KindE0ELNS_15FloatRoundStyleE2ESI_EENS1_15EpilogueDefaultEEEEEvvEEEEvNT_6ParamsE,"",@"SHT_CUDA_INFO"
	.sectionflags	@""
	.align	4


	//----- nvinfo : EIATTR_CUDA_API_VERSION
	.align		4
        /*0000*/ 	.byte	0x04, 0x37
        /*0002*/ 	.short	(.L_18 - .L_17)
.L_17:
        /*0004*/ 	.word	0x00000082


	//----- nvinfo : EIATTR_KPARAM_INFO
	.align		4
.L_18:
        /*0008*/ 	.byte	0x04, 0x17
        /*000a*/ 	.short	(.L_20 - .L_19)
.L_19:
        /*000c*/ 	.word	0x00000000
        /*0010*/ 	.short	0x0000
        /*0012*/ 	.short	0x0070
        /*0014*/ 	.byte	0x00, 0xf0, 0x01, 0x10


	//----- nvinfo : EIATTR_SPARSE_MMA_MASK
	.align		4
.L_20:
        /*0018*/ 	.byte	0x03, 0x50
        /*001a*/ 	.short	0x0000


	//----- nvinfo : EIATTR_MAXREG_COUNT
	.align		4
        /*001c*/ 	.byte	0x03, 0x1b
        /*001e*/ 	.short	0x00a8


	//----- nvinfo : EIATTR_NUM_BARRIERS
	.align		4
        /*0020*/ 	.byte	0x02, 0x4c
        /*0022*/ 	.byte	0x01
	.zero		1


	//----- nvinfo : EIATTR_MERCURY_ISA_VERSION
	.align		4
        /*0024*/ 	.byte	0x03, 0x5f
        /*0026*/ 	.short	0x0101


	//----- nvinfo : EIATTR_INT_WARP_WIDE_INSTR_OFFSETS
	.align		4
        /*0028*/ 	.byte	0x04, 0x31
        /*002a*/ 	.short	(.L_22 - .L_21)


	//   ....[0]....
.L_21:
        /*002c*/ 	.word	0x000003d0


	//   ....[1]....
        /*0030*/ 	.word	0x000003e0


	//   ....[2]....
        /*0034*/ 	.word	0x000004d0


	//----- nvinfo : EIATTR_COOP_GROUP_MASK_REGIDS
	.align		4
.L_22:
        /*0038*/ 	.byte	0x04, 0x29
        /*003a*/ 	.short	(.L_24 - .L_23)


	//   ....[0]....
.L_23:
        /*003c*/ 	.word	0xffffffff


	//   ....[1]....
        /*0040*/ 	.word	0xffffffff


	//   ....[2]....
        /*0044*/ 	.word	0xffffffff


	//   ....[3]....
        /*0048*/ 	.word	0xffffffff


	//   ....[4]....
        /*004c*/ 	.word	0xffffffff


	//----- nvinfo : EIATTR_COOP_GROUP_INSTR_OFFSETS
	.align		4
.L_24:
        /*0050*/ 	.byte	0x04, 0x28
        /*0052*/ 	.short	(.L_26 - .L_25)


	//   ....[0]....
.L_25:
        /*0054*/ 	.word	0x00000060


	//   ....[1]....
        /*0058*/ 	.word	0x00000070


	//   ....[2]....
        /*005c*/ 	.word	0x00000130


	//   ....[3]....
        /*0060*/ 	.word	0x000002c0


	//   ....[4]....
        /*0064*/ 	.word	0x00000fc0


	//----- nvinfo : EIATTR_REG_RECONFIG
	.align		4
.L_26:
        /*0068*/ 	.byte	0x01, 0x54
	.zero		2


	//----- nvinfo : EIATTR_MBARRIER_INSTR_OFFSETS
	.align		4
        /*006c*/ 	.byte	0x04, 0x39
        /*006e*/ 	.short	(.L_28 - .L_27)


	//   ....[0]....
.L_27:
        /*0070*/ 	.word	0x00000230
        /*0074*/ 	.word	0x000000ff
        /*0078*/ 	.word	0x00000000
        /*007c*/ 	.short	0x0100
        /*007e*/ 	.byte	0x08
	.zero		1


	//   ....[1]....
        /*0080*/ 	.word	0x00000240
        /*0084*/ 	.word	0x000000ff
        /*0088*/ 	.word	0x00000020
        /*008c*/ 	.short	0x0100
        /*008e*/ 	.byte	0x08
	.zero		1


	//   ....[2]....
        /*0090*/ 	.word	0x00000250
        /*0094*/ 	.word	0x000000ff
        /*0098*/ 	.word	0x00000008
        /*009c*/ 	.short	0x0100
        /*009e*/ 	.byte	0x08
	.zero		1


	//   ....[3]....
        /*00a0*/ 	.word	0x00000260
        /*00a4*/ 	.word	0x000000ff
        /*00a8*/ 	.word	0x00000028
        /*00ac*/ 	.short	0x0100
        /*00ae*/ 	.byte	0x08
	.zero		1


	//   ....[4]....
        /*00b0*/ 	.word	0x00000270
        /*00b4*/ 	.word	0x000000ff
        /*00b8*/ 	.word	0x00000010
        /*00bc*/ 	.short	0x0100
        /*00be*/ 	.byte	0x08
	.zero		1


	//   ....[5]....
        /*00c0*/ 	.word	0x00000280
        /*00c4*/ 	.word	0x000000ff
        /*00c8*/ 	.word	0x00000030
        /*00cc*/ 	.short	0x0100
        /*00ce*/ 	.byte	0x08
	.zero		1


	//   ....[6]....
        /*00d0*/ 	.word	0x00000290
        /*00d4*/ 	.word	0x000000ff
        /*00d8*/ 	.word	0x00000018
        /*00dc*/ 	.short	0x0100
        /*00de*/ 	.byte	0x08
	.zero		1


	//   ....[7]....
        /*00e0*/ 	.word	0x000002a0
        /*00e4*/ 	.word	0x000000ff
        /*00e8*/ 	.word	0x00000038
        /*00ec*/ 	.short	0x0100
        /*00ee*/ 	.byte	0x08
	.zero		1


	//   ....[8]....
        /*00f0*/ 	.word	0x00000520
        /*00f4*/ 	.word	0x000000ff
        /*00f8*/ 	.word	0x00000050
        /*00fc*/ 	.short	0x0100
        /*00fe*/ 	.byte	0x06
	.zero		1


	//   ....[9]....
        /*0100*/ 	.word	0x00000580
        /*0104*/ 	.word	0x000000ff
        /*0108*/ 	.word	0x00000058
        /*010c*/ 	.short	0x0100
        /*010e*/ 	.byte	0x06
	.zero		1


	//   ....[10]....
        /*0110*/ 	.word	0x000014f0
        /*0114*/ 	.word	0x000000ff
        /*0118*/ 	.word	0x00000000
        /*011c*/ 	.short	0x010a
        /*011e*/ 	.byte	0x06
	.zero		1


	//   ....[11]....
        /*0120*/ 	.word	0x00001530
        /*0124*/ 	.word	0x000000ff
        /*0128*/ 	.word	0x00000000
        /*012c*/ 	.short	0x010a
        /*012e*/ 	.byte	0x06
	.zero		1


	//   ....[12]....
        /*0130*/ 	.word	0x00001e60
        /*0134*/ 	.word	0x000000ff
        /*0138*/ 	.word	0x00000000
        /*013c*/ 	.short	0x010a
        /*013e*/ 	.byte	0x0c
	.zero		1


	//   ....[13]....
        /*0140*/ 	.word	0x00001ea0
        /*0144*/ 	.word	0x000000ff
        /*0148*/ 	.word	0x00000000
        /*014c*/ 	.short	0x010a
        /*014e*/ 	.byte	0x0c
	.zero		1


	//   ....[14]....
        /*0150*/ 	.word	0x000024d0
        /*0154*/ 	.word	0x000000ff
        /*0158*/ 	.word	0x00000000
        /*015c*/ 	.short	0x0101
        /*015e*/ 	.byte	0x08
	.zero		1


	//   ....[15]....
        /*0160*/ 	.word	0x00002b00
        /*0164*/ 	.word	0x000000ff
        /*0168*/ 	.word	0x00000000
        /*016c*/ 	.short	0x0101
        /*016e*/ 	.byte	0x06
	.zero		1


	//   ....[16]....
        /*0170*/ 	.word	0x000084a0
        /*0174*/ 	.word	0x00000012
        /*0178*/ 	.word	0x00000020
        /*017c*/ 	.short	0x010a
        /*017e*/ 	.byte	0x3f
	.zero		1


	//   ....[17]....
        /*0180*/ 	.word	0x00008850
        /*0184*/ 	.word	0x00000006
        /*0188*/ 	.word	0x00000058
        /*018c*/ 	.short	0x0101
        /*018e*/ 	.byte	0x3f
	.zero		1


	//   ....[18]....
        /*0190*/ 	.word	0x00008f40
        /*0194*/ 	.word	0x00000007
        /*0198*/ 	.word	0x00000000
        /*019c*/ 	.short	0x010a
        /*019e*/ 	.byte	0x3f
	.zero		1


	//   ....[19]....
        /*01a0*/ 	.word	0x00008fc0
        /*01a4*/ 	.word	0x00000009
        /*01a8*/ 	.word	0x00000000
        /*01ac*/ 	.short	0x010a
        /*01ae*/ 	.byte	0x3f
	.zero		1


	//   ....[20]....
        /*01b0*/ 	.word	0x00009050
        /*01b4*/ 	.word	0x00000006
        /*01b8*/ 	.word	0x00000000
        /*01bc*/ 	.short	0x010a
        /*01be*/ 	.byte	0x3f
	.zero		1


	//   ....[21]....
        /*01c0*/ 	.word	0x000090e0
        /*01c4*/ 	.word	0x00000003
        /*01c8*/ 	.word	0x00000000
        /*01cc*/ 	.short	0x010a
        /*01ce*/ 	.byte	0x3f
	.zero		1


	//   ....[22]....
        /*01d0*/ 	.word	0x00009150
        /*01d4*/ 	.word	0x0000000b
        /*01d8*/ 	.word	0x00000000
        /*01dc*/ 	.short	0x010a
        /*01de*/ 	.byte	0x3f
	.zero		1


	//   ....[23]....
        /*01e0*/ 	.word	0x000091b0
        /*01e4*/ 	.word	0x0000008c
        /*01e8*/ 	.word	0x00000000
        /*01ec*/ 	.short	0x010a
        /*01ee*/ 	.byte	0x3f
	.zero		1


	//   ....[24]....
        /*01f0*/ 	.word	0x00009280
        /*01f4*/ 	.word	0x00000012
        /*01f8*/ 	.word	0x00000020
        /*01fc*/ 	.short	0x010a
        /*01fe*/ 	.byte	0x3f
	.zero		1


	//   ....[25]....
        /*0200*/ 	.word	0x00009360
        /*0204*/ 	.word	0x00000007
        /*0208*/ 	.word	0x00000000
        /*020c*/ 	.short	0x010a
        /*020e*/ 	.byte	0x3f
	.zero		1


	//   ....[26]....
        /*0210*/ 	.word	0x000093b0
        /*0214*/ 	.word	0x00000009
        /*0218*/ 	.word	0x00000000
        /*021c*/ 	.short	0x010a
        /*021e*/ 	.byte	0x3f
	.zero		1


	//   ....[27]....
        /*0220*/ 	.word	0x00009400
        /*0224*/ 	.word	0x00000006
        /*0228*/ 	.word	0x00000000
        /*022c*/ 	.short	0x010a
        /*022e*/ 	.byte	0x3f
	.zero		1


	//----- nvinfo : EIATTR_NUM_MBARRIERS
	.align		4
.L_28:
        /*0230*/ 	.byte	0x03, 0x38
        /*0232*/ 	.short	0x000a


	//----- nvinfo : EIATTR_EXIT_INSTR_OFFSETS
	.align		4
        /*0234*/ 	.byte	0x04, 0x1c
        /*0236*/ 	.short	(.L_30 - .L_29)


	//   ....[0]....
.L_29:
        /*0238*/ 	.word	0x000005d0


	//   ....[1]....
        /*023c*/ 	.word	0x00000e90


	//   ....[2]....
        /*0240*/ 	.word	0x00007b10


	//   ....[3]....
        /*0244*/ 	.word	0x00008140


	//   ....[4]....
        /*0248*/ 	.word	0x00009130


	//----- nvinfo : EIATTR_MAX_THREADS
	.align		4
.L_30:
        /*024c*/ 	.byte	0x04, 0x05
        /*024e*/ 	.short	(.L_32 - .L_31)
.L_31:
        /*0250*/ 	.word	0x00000180
        /*0254*/ 	.word	0x00000001
        /*0258*/ 	.word	0x00000001


	//----- nvinfo : EIATTR_CRS_STACK_SIZE
	.align		4
.L_32:
        /*025c*/ 	.byte	0x04, 0x1e
        /*025e*/ 	.short	(.L_34 - .L_33)
.L_33:
        /*0260*/ 	.word	0x00000000


	//----- nvinfo : EIATTR_CBANK_PARAM_SIZE
	.align		4
.L_34:
        /*0264*/ 	.byte	0x03, 0x19
        /*0266*/ 	.short	0x0470


	//----- nvinfo : EIATTR_PARAM_CBANK
	.align		4
        /*0268*/ 	.byte	0x04, 0x0a
        /*026a*/ 	.short	(.L_36 - .L_35)
	.align		4
.L_35:
        /*026c*/ 	.word	index@(.nv.constant0._ZN7cutlass13device_kernelINS_4gemm6kernel13GemmUniversalIN4cute5tupleIJiiiiEEENS1_10collective13CollectiveMmaINS1_37MainloopSm90TmaGmmaWarpSpecializedFP8ILi4ENS5_IJNS4_1CILi1EEESB_SB_EEENS1_35KernelTmaWarpSpecializedCooperativeEEENS5_IJNSA_ILi128EEESF_NSA_ILi64EEEEEENS_12float_e4m3_tENS5_IJlSB_lEEESI_SJ_NS4_8TiledMMAINS4_8MMA_AtomIJNS4_4SM904GMMA31MMA_64x128x32_F32E4M3E4M3_SS_TNILNSN_7ScaleInE1ELSP_1EEEEEENS4_6LayoutINS5_IJNSA_ILi2EEESB_SB_EEENS5_IJSB_NSA_ILi0EEESV_EEEEENS5_IJNS4_10UnderscoreESY_SY_EEEEENS4_13SM90_TMA_LOADENS4_14ComposedLayoutINS4_7SwizzleILi2ELi4ELi3EEENS4_18smem_ptr_flag_bitsILi8EEENSS_INS5_IJNSA_ILi8EEESG_EEENS5_IJSG_SB_EEEEEEEvNS4_8identityES11_S1B_vS1C_EENS_8epilogue10collective6detail29Sm90TmaWarpSpecializedAdapterINS1F_15DefaultEpilogueISI_SJ_SJ_NS1E_6thread17LinearCombinationISI_Li1EffLNS1J_9ScaleType4KindE0ELNS_15FloatRoundStyleE2ESI_EENS1_15EpilogueDefaultEEEEEvvEEEEvNT_6ParamsE)
        /*0270*/ 	.short	0x0210
        /*0272*/ 	.short	0x0470


	//----- nvinfo : EIATTR_SW_WAR
	.align		4
.L_36:
        /*0274*/ 	.byte	0x04, 0x36
        /*0276*/ 	.short	(.L_38 - .L_37)
.L_37:
        /*0278*/ 	.word	0x00000008
.L_38:


//--------------------- .nv.callgraph             --------------------------
	.section	.nv.callgraph,"",@"SHT_CUDA_CALLGRAPH"
	.align	4
	.sectionentsize	8
	.align		4
        /*0000*/ 	.word	0x00000000
	.align		4
        /*0004*/ 	.word	0xffffffff
	.align		4
        /*0008*/ 	.word	0x00000000
	.align		4
        /*000c*/ 	.word	0xfffffffe
	.align		4
        /*0010*/ 	.word	0x00000000
	.align		4
        /*0014*/ 	.word	0xfffffffd
	.align		4
        /*0018*/ 	.word	0x00000000
	.align		4
        /*001c*/ 	.word	0xfffffffc


//--------------------- .nv.constant4             --------------------------
	.section	.nv.constant4,"a",@progbits
	.align	8
	.align		8
.nv.constant4:
        /*0000*/ 	.dword	_ZN40_INTERNAL_98767e08_4_k_cu_f80633d9_246874cuda3std3__45__cpo5beginE
	.align		8
        /*0008*/ 	.dword	_ZN40_INTERNAL_98767e08_4_k_cu_f80633d9_246874cuda3std3__45__cpo3endE
	.align		8
        /*0010*/ 	.dword	_ZN40_INTERNAL_98767e08_4_k_cu_f80633d9_246874cuda3std3__45__cpo6cbeginE
	.align		8
        /*0018*/ 	.dword	_ZN40_INTERNAL_98767e08_4_k_cu_f80633d9_246874cuda3std3__45__cpo4cendE
	.align		8
        /*0020*/ 	.dword	_ZN40_INTERNAL_98767e08_4_k_cu_f80633d9_246874cuda3std3__442_GLOBAL__N__98767e08_4_k_cu_f80633d9_246876ignoreE
	.align		8
        /*0028*/ 	.dword	_ZN40_INTERNAL_98767e08_4_k_cu_f80633d9_246874cuda3std3__419piecewise_constructE
	.align		8
        /*0030*/ 	.dword	_ZN40_INTERNAL_98767e08_4_k_cu_f80633d9_246874cuda3std3__48in_placeE
	.align		8
        /*0038*/ 	.dword	_ZN40_INTERNAL_98767e08_4_k_cu_f80633d9_246874cuda3std6ranges3__45__cpo4swapE
	.align		8
        /*0040*/ 	.dword	_ZN40_INTERNAL_98767e08_4_k_cu_f80633d9_246874cuda3std6ranges3__45__cpo9iter_moveE
	.align		8
        /*0048*/ 	.dword	_ZN40_INTERNAL_98767e08_4_k_cu_f80633d9_246874cute7productE
	.align		8
        /*0050*/ 	.dword	_ZN40_INTERNAL_98767e08_4_k_cu_f80633d9_246874cute1_E


//--------------------- .text._ZN7cutlass13device_kernelINS_4gemm6kernel13GemmUniversalIN4cute5tupleIJiiiiEEENS1_10collective13CollectiveMmaINS1_37MainloopSm90TmaGmmaWarpSpecializedFP8ILi4ENS5_IJNS4_1CILi1EEESB_SB_EEENS1_35KernelTmaWarpSpecializedCooperativeEEENS5_IJNSA_ILi128EEESF_NSA_ILi64EEEEEENS_12float_e4m3_tENS5_IJlSB_lEEESI_SJ_NS4_8TiledMMAINS4_8MMA_AtomIJNS4_4SM904GMMA31MMA_64x128x32_F32E4M3E4M3_SS_TNILNSN_7ScaleInE1ELSP_1EEEEEENS4_6LayoutINS5_IJNSA_ILi2EEESB_SB_EEENS5_IJSB_NSA_ILi0EEESV_EEEEENS5_IJNS4_10UnderscoreESY_SY_EEEEENS4_13SM90_TMA_LOADENS4_14ComposedLayoutINS4_7SwizzleILi2ELi4ELi3EEENS4_18smem_ptr_flag_bitsILi8EEENSS_INS5_IJNSA_ILi8EEESG_EEENS5_IJSG_SB_EEEEEEEvNS4_8identityES11_S1B_vS1C_EENS_8epilogue10collective6detail29Sm90TmaWarpSpecializedAdapterINS1F_15DefaultEpilogueISI_SJ_SJ_NS1E_6thread17LinearCombinationISI_Li1EffLNS1J_9ScaleType4KindE0ELNS_15FloatRoundStyleE2ESI_EENS1_15EpilogueDefaultEEEEEvvEEEEvNT_6ParamsE --------------------------
	.section	.text._ZN7cutlass13device_kernelINS_4gemm6kernel13GemmUniversalIN4cute5tupleIJiiiiEEENS1_10collective13CollectiveMmaINS1_37MainloopSm90TmaGmmaWarpSpecializedFP8ILi4ENS5_IJNS4_1CILi1EEESB_SB_EEENS1_35KernelTmaWarpSpecializedCooperativeEEENS5_IJNSA_ILi128EEESF_NSA_ILi64EEEEEENS_12float_e4m3_tENS5_IJlSB_lEEESI_SJ_NS4_8TiledMMAINS4_8MMA_AtomIJNS4_4SM904GMMA31MMA_64x128x32_F32E4M3E4M3_SS_TNILNSN_7ScaleInE1ELSP_1EEEEEENS4_6LayoutINS5_IJNSA_ILi2EEESB_SB_EEENS5_IJSB_NSA_ILi0EEESV_EEEEENS5_IJNS4_10UnderscoreESY_SY_EEEEENS4_13SM90_TMA_LOADENS4_14ComposedLayoutINS4_7SwizzleILi2ELi4ELi3EEENS4_18smem_ptr_flag_bitsILi8EEENSS_INS5_IJNSA_ILi8EEESG_EEENS5_IJSG_SB_EEEEEEEvNS4_8identityES11_S1B_vS1C_EENS_8epilogue10collective6detail29Sm90TmaWarpSpecializedAdapterINS1F_15DefaultEpilogueISI_SJ_SJ_NS1E_6thread17LinearCombinationISI_Li1EffLNS1J_9ScaleType4KindE0ELNS_15FloatRoundStyleE2ESI_EENS1_15EpilogueDefaultEEEEEvvEEEEvNT_6ParamsE,"ax",@progbits
	.align	128
.text._ZN7cutlass13device_kernelINS_4gemm6kernel13GemmUniversalIN4cute5tupleIJiiiiEEENS1_10collective13CollectiveMmaINS1_37MainloopSm90TmaGmmaWarpSpecializedFP8ILi4ENS5_IJNS4_1CILi1EEESB_SB_EEENS1_35KernelTmaWarpSpecializedCooperativeEEENS5_IJNSA_ILi128EEESF_NSA_ILi64EEEEEENS_12float_e4m3_tENS5_IJlSB_lEEESI_SJ_NS4_8TiledMMAINS4_8MMA_AtomIJNS4_4SM904GMMA31MMA_64x128x32_F32E4M3E4M3_SS_TNILNSN_7ScaleInE1ELSP_1EEEEEENS4_6LayoutINS5_IJNSA_ILi2EEESB_SB_EEENS5_IJSB_NSA_ILi0EEESV_EEEEENS5_IJNS4_10UnderscoreESY_SY_EEEEENS4_13SM90_TMA_LOADENS4_14ComposedLayoutINS4_7SwizzleILi2ELi4ELi3EEENS4_18smem_ptr_flag_bitsILi8EEENSS_INS5_IJNSA_ILi8EEESG_EEENS5_IJSG_SB_EEEEEEEvNS4_8identityES11_S1B_vS1C_EENS_8epilogue10collective6detail29Sm90TmaWarpSpecializedAdapterINS1F_15DefaultEpilogueISI_SJ_SJ_NS1E_6thread17LinearCombinationISI_Li1EffLNS1J_9ScaleType4KindE0ELNS_15FloatRoundStyleE2ESI_EENS1_15EpilogueDefaultEEEEEvvEEEEvNT_6ParamsE:
        .type           _ZN7cutlass13device_kernelINS_4gemm6kernel13GemmUniversalIN4cute5tupleIJiiiiEEENS1_10collective13CollectiveMmaINS1_37MainloopSm90TmaGmmaWarpSpecializedFP8ILi4ENS5_IJNS4_1CILi1EEESB_SB_EEENS1_35KernelTmaWarpSpecializedCooperativeEEENS5_IJNSA_ILi128EEESF_NSA_ILi64EEEEEENS_12float_e4m3_tENS5_IJlSB_lEEESI_SJ_NS4_8TiledMMAINS4_8MMA_AtomIJNS4_4SM904GMMA31MMA_64x128x32_F32E4M3E4M3_SS_TNILNSN_7ScaleInE1ELSP_1EEEEEENS4_6LayoutINS5_IJNSA_ILi2EEESB_SB_EEENS5_IJSB_NSA_ILi0EEESV_EEEEENS5_IJNS4_10UnderscoreESY_SY_EEEEENS4_13SM90_TMA_LOADENS4_14ComposedLayoutINS4_7SwizzleILi2ELi4ELi3EEENS4_18smem_ptr_flag_bitsILi8EEENSS_INS5_IJNSA_ILi8EEESG_EEENS5_IJSG_SB_EEEEEEEvNS4_8identityES11_S1B_vS1C_EENS_8epilogue10collective6detail29Sm90TmaWarpSpecializedAdapterINS1F_15DefaultEpilogueISI_SJ_SJ_NS1E_6thread17LinearCombinationISI_Li1EffLNS1J_9ScaleType4KindE0ELNS_15FloatRoundStyleE2ESI_EENS1_15EpilogueDefaultEEEEEvvEEEEvNT_6ParamsE,@function
        .size           _ZN7cutlass13device_kernelINS_4gemm6kernel13GemmUniversalIN4cute5tupleIJiiiiEEENS1_10collective13CollectiveMmaINS1_37MainloopSm90TmaGmmaWarpSpecializedFP8ILi4ENS5_IJNS4_1CILi1EEESB_SB_EEENS1_35KernelTmaWarpSpecializedCooperativeEEENS5_IJNSA_ILi128EEESF_NSA_ILi64EEEEEENS_12float_e4m3_tENS5_IJlSB_lEEESI_SJ_NS4_8TiledMMAINS4_8MMA_AtomIJNS4_4SM904GMMA31MMA_64x128x32_F32E4M3E4M3_SS_TNILNSN_7ScaleInE1ELSP_1EEEEEENS4_6LayoutINS5_IJNSA_ILi2EEESB_SB_EEENS5_IJSB_NSA_ILi0EEESV_EEEEENS5_IJNS4_10UnderscoreESY_SY_EEEEENS4_13SM90_TMA_LOADENS4_14ComposedLayoutINS4_7SwizzleILi2ELi4ELi3EEENS4_18smem_ptr_flag_bitsILi8EEENSS_INS5_IJNSA_ILi8EEESG_EEENS5_IJSG_SB_EEEEEEEvNS4_8identityES11_S1B_vS1C_EENS_8epilogue10collective6detail29Sm90TmaWarpSpecializedAdapterINS1F_15DefaultEpilogueISI_SJ_SJ_NS1E_6thread17LinearCombinationISI_Li1EffLNS1J_9ScaleType4KindE0ELNS_15FloatRoundStyleE2ESI_EENS1_15EpilogueDefaultEEEEEvvEEEEvNT_6ParamsE,(.L_x_201 - _ZN7cutlass13device_kernelINS_4gemm6kernel13GemmUniversalIN4cute5tupleIJiiiiEEENS1_10collective13CollectiveMmaINS1_37MainloopSm90TmaGmmaWarpSpecializedFP8ILi4ENS5_IJNS4_1CILi1EEESB_SB_EEENS1_35KernelTmaWarpSpecializedCooperativeEEENS5_IJNSA_ILi128EEESF_NSA_ILi64EEEEEENS_12float_e4m3_tENS5_IJlSB_lEEESI_SJ_NS4_8TiledMMAINS4_8MMA_AtomIJNS4_4SM904GMMA31MMA_64x128x32_F32E4M3E4M3_SS_TNILNSN_7ScaleInE1ELSP_1EEEEEENS4_6LayoutINS5_IJNSA_ILi2EEESB_SB_EEENS5_IJSB_NSA_ILi0EEESV_EEEEENS5_IJNS4_10UnderscoreESY_SY_EEEEENS4_13SM90_TMA_LOADENS4_14ComposedLayoutINS4_7SwizzleILi2ELi4ELi3EEENS4_18smem_ptr_flag_bitsILi8EEENSS_INS5_IJNSA_ILi8EEESG_EEENS5_IJSG_SB_EEEEEEEvNS4_8identityES11_S1B_vS1C_EENS_8epilogue10collective6detail29Sm90TmaWarpSpecializedAdapterINS1F_15DefaultEpilogueISI_SJ_SJ_NS1E_6thread17LinearCombinationISI_Li1EffLNS1J_9ScaleType4KindE0ELNS_15FloatRoundStyleE2ESI_EENS1_15EpilogueDefaultEEEEEvvEEEEvNT_6ParamsE)
        .other          _ZN7cutlass13device_kernelINS_4gemm6kernel13GemmUniversalIN4cute5tupleIJiiiiEEENS1_10collective13CollectiveMmaINS1_37MainloopSm90TmaGmmaWarpSpecializedFP8ILi4ENS5_IJNS4_1CILi1EEESB_SB_EEENS1_35KernelTmaWarpSpecializedCooperativeEEENS5_IJNSA_ILi128EEESF_NSA_ILi64EEEEEENS_12float_e4m3_tENS5_IJlSB_lEEESI_SJ_NS4_8TiledMMAINS4_8MMA_AtomIJNS4_4SM904GMMA31MMA_64x128x32_F32E4M3E4M3_SS_TNILNSN_7ScaleInE1ELSP_1EEEEEENS4_6LayoutINS5_IJNSA_ILi2EEESB_SB_EEENS5_IJSB_NSA_ILi0EEESV_EEEEENS5_IJNS4_10UnderscoreESY_SY_EEEEENS4_13SM90_TMA_LOADENS4_14ComposedLayoutINS4_7SwizzleILi2ELi4ELi3EEENS4_18smem_ptr_flag_bitsILi8EEENSS_INS5_IJNSA_ILi8EEESG_EEENS5_IJSG_SB_EEEEEEEvNS4_8identityES11_S1B_vS1C_EENS_8epilogue10collective6detail29Sm90TmaWarpSpecializedAdapterINS1F_15DefaultEpilogueISI_SJ_SJ_NS1E_6thread17LinearCombinationISI_Li1EffLNS1J_9ScaleType4KindE0ELNS_15FloatRoundStyleE2ESI_EENS1_15EpilogueDefaultEEEEEvvEEEEvNT_6ParamsE,@"STO_CUDA_ENTRY STV_DEFAULT"
_ZN7cutlass13device_kernelINS_4gemm6kernel13GemmUniversalIN4cute5tupleIJiiiiEEENS1_10collective13CollectiveMmaINS1_37MainloopSm90TmaGmmaWarpSpecializedFP8ILi4ENS5_IJNS4_1CILi1EEESB_SB_EEENS1_35KernelTmaWarpSpecializedCooperativeEEENS5_IJNSA_ILi128EEESF_NSA_ILi64EEEEEENS_12float_e4m3_tENS5_IJlSB_lEEESI_SJ_NS4_8TiledMMAINS4_8MMA_AtomIJNS4_4SM904GMMA31MMA_64x128x32_F32E4M3E4M3_SS_TNILNSN_7ScaleInE1ELSP_1EEEEEENS4_6LayoutINS5_IJNSA_ILi2EEESB_SB_EEENS5_IJSB_NSA_ILi0EEESV_EEEEENS5_IJNS4_10UnderscoreESY_SY_EEEEENS4_13SM90_TMA_LOADENS4_14ComposedLayoutINS4_7SwizzleILi2ELi4ELi3EEENS4_18smem_ptr_flag_bitsILi8EEENSS_INS5_IJNSA_ILi8EEESG_EEENS5_IJSG_SB_EEEEEEEvNS4_8identityES11_S1B_vS1C_EENS_8epilogue10collective6detail29Sm90TmaWarpSpecializedAdapterINS1F_15DefaultEpilogueISI_SJ_SJ_NS1E_6thread17LinearCombinationISI_Li1EffLNS1J_9ScaleType4KindE0ELNS_15FloatRoundStyleE2ESI_EENS1_15EpilogueDefaultEEEEEvvEEEEvNT_6ParamsE:
[----:B------:R-:W-:Y:S01]  /*0000*/  LDC R1, c[0x0][0x28] ;  /* 0x00000a00ff017b82 */ /* 0x000fe20000000800 */
[----:B------:R-:W0:Y:S01]  /*0010*/  S2R R0, SR_TID.X ;  /* 0x0000000000007919 */ /* 0x000e220000002100 */
[----:B------:R-:W-:Y:S01]  /*0020*/  ELECT P0, URZ, PT ;  /* 0x00000000003f782f */ /* 0x000fe20003800000 */
[----:B------:R-:W-:Y:S01]  /*0030*/  BSSY B0, `(.L_x_0) ;  /* 0x000000f000007945 */ /* 0x000fe20003800000 */
[--C-:B0-----:R-:W-:Y:S02]  /*0040*/  SHF.R.U32.HI R2, RZ, 0x5, R0.reuse ;  /* 0x00000005ff027819 */ /* 0x101fe40000011600 */
[----:B------:R-:W-:-:S03]  /*0050*/  SHF.R.U32.HI R3, RZ, 0x7, R0 ;  /* 0x00000007ff037819 */ /* 0x000fc60000011600 */
[----:B------:R-:W0:Y:S04]  /*0060*/  SHFL.IDX PT, R5, R2, RZ, 0x1f ;  /* 0x00001fff02057589 */ /* 0x000e2800000e0000 */
[----:B------:R1:W2:Y:S01]  /*0070*/  SHFL.IDX PT, R6, R3, RZ, 0x1f ;  /* 0x00001fff03067589 */ /* 0x0002a200000e0000 */
[----:B0-----:R-:W-:-:S13]  /*0080*/  ISETP.NE.OR P0, PT, R5, RZ, !P0 ;  /* 0x000000ff0500720c */ /* 0x001fda0004705670 */
[----:B-12---:R-:W-:Y:S05]  /*0090*/  @P0 BRA `(.L_x_1) ;  /* 0x0000000000200947 */ /* 0x006fea0003800000 */
[----:B------:R-:W-:Y:S02]  /*00a0*/  ULDC.64 UR4, c[0x0][0x198] ;  /* 0x0000660000047ab9 */ /* 0x000fe40000000a00 */
[----:B------:R-:W-:Y:S02]  /*00b0*/  UIADD3 UR6, UP0, UR4, 0xf0, URZ ;  /* 0x000000f004067890 */ /* 0x000fe4000ff1e03f */
[----:B------:R-:W-:Y:S02]  /*00c0*/  UIADD3 UR4, UP1, UR4, 0x1f0, URZ ;  /* 0x000001f004047890 */ /* 0x000fe4000ff3e03f */
[----:B------:R-:W-:Y:S02]  /*00d0*/  UIADD3.X UR7, URZ, UR5, URZ, UP0, !UPT ;  /* 0x000000053f077290 */ /* 0x000fe400087fe43f */
[----:B------:R-:W-:-:S07]  /*00e0*/  UIADD3.X UR5, URZ, UR5, URZ, UP1, !UPT ;  /* 0x000000053f057290 */ /* 0x000fce0008ffe43f */
[----:B------:R0:W-:Y:S02]  /*00f0*/  UTMACCTL.PF [UR6] ;  /* 0x00000000060079b9 */ /* 0x0001e40008040000 */
[----:B------:R0:W-:Y:S02]  /*0100*/  UTMACCTL.PF [UR4] ;  /* 0x00000000040079b9 */ /* 0x0001e40008040000 */
[----:B0-----:R-:W-:Y:S01]  /*0110*/  NOP ;  /* 0x0000000000007918 */ /* 0x001fe20000000000 */
.L_x_1:
[----:B------:R-:W-:Y:S05]  /*0120*/  BSYNC B0 ;  /* 0x0000000000007941 */ /* 0x000fea0003800000 */
.L_x_0:
[----:B------:R-:W0:Y:S02]  /*0130*/  SHFL.IDX PT, R3, R2, RZ, 0x1f ;  /* 0x00001fff02037589 */ /* 0x000e2400000e0000 */
[----:B0-----:R-:W-:-:S13]  /*0140*/  ISETP.NE.AND P0, PT, R3, RZ, PT ;  /* 0x000000ff0300720c */ /* 0x001fda0003f05270 */
[----:B------:R-:W-:Y:S05]  /*0150*/  @P0 BRA `(.L_x_2) ;  /* 0x0000000000580947 */ /* 0x000fea0003800000 */
[----:B------:R-:W0:Y:S01]  /*0160*/  S2UR UR8, SR_CgaCtaId ;  /* 0x00000000000879c3 */ /* 0x000e220000008800 */
[----:B------:R-:W-:Y:S01]  /*0170*/  UMOV UR4, 0x400 ;  /* 0x0000040000047882 */ /* 0x000fe20000000000 */
[----:B------:R-:W-:Y:S01]  /*0180*/  UMOV UR5, 0x1 ;  /* 0x0000000100057882 */ /* 0x000fe20000000000 */
[----:B------:R-:W-:Y:S01]  /*0190*/  UMOV UR6, 0x100 ;  /* 0x0000010000067882 */ /* 0x000fe20000000000 */
[----:B------:R-:W-:Y:S01]  /*01a0*/  ELECT P0, URZ, PT ;  /* 0x00000000003f782f */ /* 0x000fe20003800000 */
[----:B------:R-:W-:-:S04]  /*01b0*/  UIADD3 UR6, -UR6, 0x100000, URZ ;  /* 0x0010000006067890 */ /* 0x000fc8000fffe13f */
[----:B------:R-:W-:Y:S02]  /*01c0*/  USHF.L.U32 UR7, UR6, 0xb, URZ ;  /* 0x0000000b06077899 */ /* 0x000fe4000800063f */
[----:B------:R-:W-:Y:S02]  /*01d0*/  USHF.L.U32 UR6, UR6, 0x1, URZ ;  /* 0x0000000106067899 */ /* 0x000fe4000800063f */
[----:B0-----:R-:W-:Y:S02]  /*01e0*/  ULEA UR8, UR8, UR4, 0x18 ;  /* 0x0000000408087291 */ /* 0x001fe4000f8ec03f */
[----:B------:R-:W-:-:S04]  /*01f0*/  UIADD3 UR4, -UR5, 0x100000, URZ ;  /* 0x0010000005047890 */ /* 0x000fc8000fffe13f */
[----:B------:R-:W-:Y:S02]  /*0200*/  USHF.L.U32 UR5, UR4, 0xb, URZ ;  /* 0x0000000b04057899 */ /* 0x000fe4000800063f */
[----:B------:R-:W-:Y:S01]  /*0210*/  USHF.L.U32 UR4, UR4, 0x1, URZ ;  /* 0x0000000104047899 */ /* 0x000fe2000800063f */
[----:B------:R-:W0:Y:S11]  /*0220*/  FENCE.VIEW.ASYNC.S ;  /* 0x00000000000073c6 */ /* 0x000e360000000000 */
[----:B0-----:R0:W1:Y:S01]  /*0230*/  SYNCS.EXCH.64 URZ, [UR8], UR4 ;  /* 0x00000004083f75b2 */ /* 0x0010620008000100 */
[----:B------:R0:W2:Y:S01]  /*0240*/  SYNCS.EXCH.64 URZ, [UR8+0x20], UR6 ;  /* 0x00002006083f75b2 */ /* 0x0000a20008000100 */
[----:B------:R0:W3:Y:S01]  /*0250*/  SYNCS.EXCH.64 URZ, [UR8+0x8], UR4 ;  /* 0x00000804083f75b2 */ /* 0x0000e20008000100 */
[----:B------:R0:W4:Y:S01]  /*0260*/  SYNCS.EXCH.64 URZ, [UR8+0x28], UR6 ;  /* 0x00002806083f75b2 */ /* 0x0001220008000100 */
[----:B------:R0:W0:Y:S01]  /*0270*/  SYNCS.EXCH.64 URZ, [UR8+0x10], UR4 ;  /* 0x00001004083f75b2 */ /* 0x0000220008000100 */
[----:B------:R0:W0:Y:S01]  /*0280*/  SYNCS.EXCH.64 URZ, [UR8+0x30], UR6 ;  /* 0x00003006083f75b2 */ /* 0x0000220008000100 */
[----:B------:R0:W0:Y:S01]  /*0290*/  SYNCS.EXCH.64 URZ, [UR8+0x18], UR4 ;  /* 0x00001804083f75b2 */ /* 0x0000220008000100 */
[----:B------:R0:W0:Y:S01]  /*02a0*/  SYNCS.EXCH.64 URZ, [UR8+0x38], UR6 ;  /* 0x00003806083f75b2 */ /* 0x0000220008000100 */
[----:B------:R-:W-:Y:S01]  /*02b0*/  NOP ;  /* 0x0000000000007918 */ /* 0x000fe20000000000 */
.L_x_2:
[----:B------:R-:W5:Y:S01]  /*02c0*/  SHFL.IDX PT, R2, R2, RZ, 0x1f ;  /* 0x00001fff02027589 */ /* 0x000f6200000e0000 */
[----:B------:R-:W1:Y:S01]  /*02d0*/  LDC R3, c[0x0][0x65c] ;  /* 0x00019700ff037b82 */ /* 0x000e620000000800 */
[----:B------:R-:W-:Y:S02]  /*02e0*/  ELECT P0, URZ, PT ;  /* 0x00000000003f782f */ /* 0x000fe40003800000 */
[----:B------:R-:W-:Y:S01]  /*02f0*/  SHF.R.S32.HI R4, RZ, 0x1f, R5 ;  /* 0x0000001fff047819 */ /* 0x000fe20000011405 */
[----:B------:R-:W2:Y:S01]  /*0300*/  S2R R10, SR_CTAID.Y ;  /* 0x00000000000a7919 */ /* 0x000ea20000002600 */
[----:B0-----:R-:W-:Y:S01]  /*0310*/  UMOV UR4, 0x20 ;  /* 0x0000002000047882 */ /* 0x001fe20000000000 */
[C---:B------:R-:W-:Y:S01]  /*0320*/  ISETP.NE.AND P3, PT, R6.reuse, RZ, PT ;  /* 0x000000ff0600720c */ /* 0x040fe20003f65270 */
[----:B------:R-:W-:Y:S01]  /*0330*/  VIADD R11, R6, 0xffffffff ;  /* 0xffffffff060b7836 */ /* 0x000fe20000000000 */
[----:B------:R-:W0:Y:S01]  /*0340*/  S2R R8, SR_CTAID.X ;  /* 0x0000000000087919 */ /* 0x000e220000002500 */
[----:B------:R-:W-:Y:S01]  /*0350*/  LEA.HI R4, R4, R5, RZ, 0x2 ;  /* 0x0000000504047211 */ /* 0x000fe200078f10ff */
[----:B------:R-:W-:Y:S01]  /*0360*/  NOP ;  /* 0x0000000000007918 */ /* 0x000fe20000000000 */
[----:B------:R-:W-:Y:S01]  /*0370*/  NOP ;  /* 0x0000000000007918 */ /* 0x000fe20000000000 */
[----:B------:R-:W-:-:S02]  /*0380*/  ISETP.GE.U32.AND P1, PT, R11, 0x2, PT ;  /* 0x000000020b00780c */ /* 0x000fc40003f26070 */
[----:B------:R-:W-:-:S05]  /*0390*/  LOP3.LUT R4, R4, 0xfffffffc, RZ, 0xc0, !PT ;  /* 0xfffffffc04047812 */ /* 0x000fca00078ec0ff */
[----:B------:R-:W-:Y:S01]  /*03a0*/  IMAD.IADD R5, R5, 0x1, -R4 ;  /* 0x0000000105057824 */ /* 0x000fe200078e0a04 */
[----:B-----5:R-:W-:Y:S02]  /*03b0*/  ISETP.NE.OR P0, PT, R2, RZ, !P0 ;  /* 0x000000ff0200720c */ /* 0x020fe40004705670 */
[----:B-1----:R-:W-:-:S11]  /*03c0*/  ISETP.NE.AND P2, PT, R3, 0x1, PT ;  /* 0x000000010300780c */ /* 0x002fd60003f45270 */
[----:B------:R-:W-:Y:S01]  /*03d0*/  VOTEU.ALL UP0, P0 ;  /* 0x00000000003f7886 */ /* 0x000fe20000000000 */
[----:B------:R-:W-:Y:S01]  /*03e0*/  VOTEU.ALL UP1, P0 ;  /* 0x00000000003f7886 */ /* 0x000fe20000020000 */
[----:B------:R-:W0:Y:S01]  /*03f0*/  @P2 LDC R9, c[0x0][0x10] ;  /* 0x00000400ff092b82 */ /* 0x000e220000000800 */
[----:B--2---:R-:W-:Y:S02]  /*0400*/  @P2 IMAD.MOV.U32 R2, RZ, RZ, R10 ;  /* 0x000000ffff022224 */ /* 0x004fe400078e000a */
[----:B------:R-:W-:Y:S01]  /*0410*/  @!UP0 UMOV UR6, 0x400 ;  /* 0x0000040000068882 */ /* 0x000fe20000000000 */
[----:B------:R-:W-:-:S04]  /*0420*/  @!UP0 UIADD3 UR4, -UR4, 0x100000, URZ ;  /* 0x0010000004048890 */ /* 0x000fc8000fffe13f */
[----:B------:R-:W-:Y:S02]  /*0430*/  @!UP0 USHF.L.U32 UR5, UR4, 0xb, URZ ;  /* 0x0000000b04058899 */ /* 0x000fe4000800063f */
[----:B------:R-:W-:Y:S01]  /*0440*/  @!UP0 USHF.L.U32 UR4, UR4, 0x1, URZ ;  /* 0x0000000104048899 */ /* 0x000fe2000800063f */
[----:B------:R-:W-:Y:S02]  /*0450*/  @P2 IMAD.MOV.U32 R3, RZ, RZ, RZ ;  /* 0x000000ffff032224 */ /* 0x000fe400078e00ff */
[----:B------:R-:W-:Y:S01]  /*0460*/  @P2 IMAD.MOV.U32 R13, RZ, RZ, RZ ;  /* 0x000000ffff0d2224 */ /* 0x000fe200078e00ff */
[----:B------:R-:W1:Y:S08]  /*0470*/  @!UP0 S2UR UR7, SR_CgaCtaId ;  /* 0x00000000000789c3 */ /* 0x000e700000008800 */
[----:B------:R-:W2:Y:S01]  /*0480*/  @!P2 LDC R7, c[0x0][0xc] ;  /* 0x00000300ff07ab82 */ /* 0x000ea20000000800 */
[----:B0-----:R-:W-:-:S04]  /*0490*/  @P2 IMAD.WIDE.U32 R2, R8, R9, R2 ;  /* 0x0000000908022225 */ /* 0x001fc800078e0002 */
[----:B------:R-:W-:Y:S02]  /*04a0*/  IMAD.MOV.U32 R9, RZ, RZ, RZ ;  /* 0x000000ffff097224 */ /* 0x000fe400078e00ff */
[----:B------:R-:W-:Y:S01]  /*04b0*/  @P2 IMAD.IADD R3, R3, 0x1, R13 ;  /* 0x0000000103032824 */ /* 0x000fe200078e020d */
[----:B-1----:R-:W-:Y:S01]  /*04c0*/  @!UP0 ULEA UR6, UR7, UR6, 0x18 ;  /* 0x0000000607068291 */ /* 0x002fe2000f8ec03f */
[----:B------:R-:W-:Y:S01]  /*04d0*/  VOTEU.ALL UP0, P0 ;  /* 0x00000000003f7886 */ /* 0x000fe20000000000 */
[----:B------:R-:W-:-:S04]  /*04e0*/  ISETP.NE.AND P0, PT, R5, 0x3, PT ;  /* 0x000000030500780c */ /* 0x000fc80003f05270 */
[----:B------:R-:W-:-:S04]  /*04f0*/  ISETP.EQ.OR P0, PT, R5, RZ, !P0 ;  /* 0x000000ff0500720c */ /* 0x000fc80004702670 */
[----:B------:R-:W-:Y:S01]  /*0500*/  ISETP.EQ.AND P0, PT, R6, RZ, P0 ;  /* 0x000000ff0600720c */ /* 0x000fe20000702270 */
[----:B------:R-:W0:Y:S02]  /*0510*/  FENCE.VIEW.ASYNC.S ;  /* 0x00000000000073c6 */ /* 0x000e240000000000 */
[----:B0-----:R0:W3:Y:S01]  /*0520*/  @!UP0 SYNCS.EXCH.64 URZ, [UR6+0x50], UR4 ;  /* 0x00005004063f85b2 */ /* 0x0010e20008000100 */
[----:B--2---:R-:W-:Y:S01]  /*0530*/  @!P2 IMAD.WIDE.U32 R6, R7, R10, R8 ;  /* 0x0000000a0706a225 */ /* 0x004fe200078e0008 */
[----:B------:R-:W-:-:S03]  /*0540*/  SEL R4, RZ, 0x1, !P0 ;  /* 0x00000001ff047807 */ /* 0x000fc60004000000 */
[----:B------:R-:W-:Y:S02]  /*0550*/  @!P2 IMAD.MOV.U32 R2, RZ, RZ, R6 ;  /* 0x000000ffff02a224 */ /* 0x000fe400078e0006 */
[----:B------:R-:W-:Y:S01]  /*0560*/  @!P2 IMAD.MOV.U32 R3, RZ, RZ, R7 ;  /* 0x000000ffff03a224 */ /* 0x000fe200078e0007 */
[----:B------:R-:W-:Y:S01]  /*0570*/  SEL R4, R4, 0x2, P1 ;  /* 0x0000000204047807 */ /* 0x000fe20000800000 */
[----:B------:R0:W3:Y:S01]  /*0580*/  @!UP1 SYNCS.EXCH.64 URZ, [UR6+0x58], UR4 ;  /* 0x00005804063f95b2 */ /* 0x0000e20008000100 */
[----:B------:R-:W-:Y:S01]  /*0590*/  NOP ;  /* 0x0000000000007918 */ /* 0x000fe20000000000 */
[----:B---34-:R-:W-:Y:S06]  /*05a0*/  BAR.SYNC.DEFER_BLOCKING 0x0 ;  /* 0x0000000000007b1d */ /* 0x018fec0000010000 */
[----:B------:R-:W-:Y:S05]  /*05b0*/  @!P3 BRA `(.L_x_3) ;  /* 0x000000740058b947 */ /* 0x000fea0003800000 */
[----:B------:R-:W-:-:S13]  /*05c0*/  ISETP.GT.U32.AND P0, PT, R11, 0x1, PT ;  /* 0x000000010b00780c */ /* 0x000fda0003f04070 */
[----:B0-----:R-:W-:Y:S05]  /*05d0*/  @P0 EXIT ;  /* 0x000000000000094d */ /* 0x001fea0003800000 */
[----:B------:R-:W-:Y:S01]  /*05e0*/  ULDC.64 UR4, c[0x0][0x650] ;  /* 0x0001940000047ab9 */ /* 0x000fe20000000a00 */
[----:B------:R-:W-:Y:S01]  /*05f0*/  PRMT R12, RZ, 0x7610, R12 ;  /* 0x00007610ff0c7816 */ /* 0x000fe2000000000c */
[----:B------:R-:W-:Y:S01]  /*0600*/  IMAD.MOV.U32 R7, RZ, RZ, -0x1 ;  /* 0xffffffffff077424 */ /* 0x000fe200078e00ff */
[----:B------:R-:W-:Y:S01]  /*0610*/  ISETP.GE.U32.AND P0, PT, R2, UR4, PT ;  /* 0x0000000402007c0c */ /* 0x000fe2000bf06070 */
[----:B------:R-:W-:Y:S02]  /*0620*/  IMAD.MOV.U32 R6, RZ, RZ, -0x1 ;  /* 0xffffffffff067424 */ /* 0x000fe400078e00ff */
[----:B------:R-:W-:Y:S01]  /*0630*/  IMAD.MOV.U32 R5, RZ, RZ, -0x1 ;  /* 0xffffffffff057424 */ /* 0x000fe200078e00ff */
[----:B------:R-:W-:-:S13]  /*0640*/  ISETP.GE.U32.AND.EX P0, PT, R3, UR5, PT, P0 ;  /* 0x0000000503007c0c */ /* 0x000fda000bf06100 */
[----:B------:R-:W-:Y:S05]  /*0650*/  @P0 BRA `(.L_x_4) ;  /* 0x00000004005c0947 */ /* 0x000fea0003800000 */
[----:B------:R-:W0:Y:S01]  /*0660*/  LDC.64 R16, c[0x0][0x628] ;  /* 0x00018a00ff107b82 */ /* 0x000e220000000a00 */
[----:B------:R-:W-:Y:S02]  /*0670*/  IMAD.MOV.U32 R6, RZ, RZ, R2 ;  /* 0x000000ffff067224 */ /* 0x000fe400078e0002 */
[----:B------:R-:W-:-:S05]  /*0680*/  IMAD.MOV.U32 R7, RZ, RZ, R3 ;  /* 0x000000ffff077224 */ /* 0x000fca00078e0003 */
[----:B------:R-:W1:Y:S08]  /*0690*/  LDC R18, c[0x0][0x630] ;  /* 0x00018c00ff127b82 */ /* 0x000e700000000800 */
[----:B------:R-:W2:Y:S01]  /*06a0*/  LDC.64 R20, c[0x0][0x620] ;  /* 0x00018800ff147b82 */ /* 0x000ea20000000a00 */
[----:B0-----:R-:W-:-:S04]  /*06b0*/  ISETP.NE.U32.AND P0, PT, R16, RZ, PT ;  /* 0x000000ff1000720c */ /* 0x001fc80003f05070 */
[----:B------:R-:W-:-:S13]  /*06c0*/  ISETP.NE.AND.EX P0, PT, R17, RZ, PT, P0 ;  /* 0x000000ff1100720c */ /* 0x000fda0003f05300 */
[----:B-12---:R-:W-:Y:S05]  /*06d0*/  @!P0 BRA `(.L_x_5) ;  /* 0x0000000000288947 */ /* 0x006fea0003800000 */
[----:B------:R-:W0:Y:S02]  /*06e0*/  LDC R5, c[0x0][0x634] ;  /* 0x00018d00ff057b82 */ /* 0x000e240000000800 */
[----:B0-----:R-:W-:-:S05]  /*06f0*/  IADD3 R5, P0, R2, R5, RZ ;  /* 0x0000000502057210 */ /* 0x001fca0007f1e0ff */
[----:B------:R-:W-:-:S04]  /*0700*/  IMAD.X R11, RZ, RZ, R3, P0 ;  /* 0x000000ffff0b7224 */ /* 0x000fc800000e0603 */
[----:B------:R-:W-:-:S04]  /*0710*/  IMAD.WIDE.U32 R6, R11, R16, RZ ;  /* 0x000000100b067225 */ /* 0x000fc800078e00ff */
[----:B------:R-:W-:-:S04]  /*0720*/  IMAD.WIDE.U32 R12, P0, R5, R17, R6 ;  /* 0x00000011050c7225 */ /* 0x000fc80007800006 */
[----:B------:R-:W-:-:S04]  /*0730*/  IMAD.WIDE.U32 R6, R5, R16, RZ ;  /* 0x0000001005067225 */ /* 0x000fc800078e00ff */
[----:B------:R-:W-:Y:S01]  /*0740*/  IMAD.X R15, RZ, RZ, RZ, P0 ;  /* 0x000000ffff0f7224 */ /* 0x000fe200000e06ff */
[----:B------:R-:W-:Y:S01]  /*0750*/  IADD3 RZ, P0, R7, R12, RZ ;  /* 0x0000000c07ff7210 */ /* 0x000fe20007f1e0ff */
[----:B------:R-:W-:-:S04]  /*0760*/  IMAD.MOV.U32 R14, RZ, RZ, R13 ;  /* 0x000000ffff0e7224 */ /* 0x000fc800078e000d */
[----:B------:R-:W-:-:S08]  /*0770*/  IMAD.WIDE.U32.X R6, R11, R17, R14, P0 ;  /* 0x000000110b067225 */ /* 0x000fd000000e040e */
.L_x_5:
[--C-:B------:R-:W-:Y:S01]  /*0780*/  SHF.R.U64 R26, R6, R18, R7.reuse ;  /* 0x00000012061a7219 */ /* 0x100fe20000001207 */
[----:B------:R-:W0:Y:S01]  /*0790*/  LDC.64 R22, c[0x0][0x640] ;  /* 0x00019000ff167b82 */ /* 0x000e220000000a00 */
[----:B------:R-:W-:Y:S01]  /*07a0*/  I2FP.F32.U32 R5, R8 ;  /* 0x0000000800057245 */ /* 0x000fe20000201000 */
[----:B------:R-:W-:Y:S01]  /*07b0*/  ULDC UR4, c[0x0][0x150] ;  /* 0x0000540000047ab9 */ /* 0x000fe20000000800 */
[----:B------:R-:W-:Y:S02]  /*07c0*/  SHF.R.U32.HI R6, RZ, R18, R7 ;  /* 0x00000012ff067219 */ /* 0x000fe40000011607 */
[----:B------:R-:W-:Y:S01]  /*07d0*/  IADD3 R11, P0, RZ, -R26, RZ ;  /* 0x8000001aff0b7210 */ /* 0x000fe20007f1e0ff */
[----:B------:R-:W-:Y:S01]  /*07e0*/  FMUL R5, R5, UR4 ;  /* 0x0000000405057c20 */ /* 0x000fe20008400000 */
[----:B------:R-:W-:Y:S01]  /*07f0*/  ULDC UR4, c[0x0][0x154] ;  /* 0x0000550000047ab9 */ /* 0x000fe20000000800 */
[----:B------:R-:W1:Y:S02]  /*0800*/  LDC R14, c[0x0][0x618] ;  /* 0x00018600ff0e7b82 */ /* 0x000e640000000800 */
[----:B------:R-:W-:-:S02]  /*0810*/  IMAD.X R13, RZ, RZ, ~R6, P0 ;  /* 0x000000ffff0d7224 */ /* 0x000fc400000e0e06 */
[----:B------:R-:W2:Y:S01]  /*0820*/  F2I.U32.TRUNC.NTZ R5, R5 ;  /* 0x0000000500057305 */ /* 0x000ea2000020f000 */
[----:B------:R-:W-:-:S03]  /*0830*/  IMAD.WIDE.U32 R6, R11, R20, R2 ;  /* 0x000000140b067225 */ /* 0x000fc600078e0002 */
[----:B------:R-:W3:Y:S01]  /*0840*/  LDC R9, c[0x0][0x144] ;  /* 0x00005100ff097b82 */ /* 0x000ee20000000800 */
[----:B------:R-:W-:-:S04]  /*0850*/  IMAD R12, R13, R20, RZ ;  /* 0x000000140d0c7224 */ /* 0x000fc800078e02ff */
[----:B------:R-:W-:Y:S02]  /*0860*/  IMAD R11, R11, R21, R12 ;  /* 0x000000150b0b7224 */ /* 0x000fe400078e020c */
[----:B------:R-:W-:Y:S01]  /*0870*/  IMAD.MOV.U32 R12, RZ, RZ, 0x1 ;  /* 0x00000001ff0c7424 */ /* 0x000fe200078e00ff */
[----:B------:R-:W4:Y:S01]  /*0880*/  LDC R18, c[0x0][0x608] ;  /* 0x00018200ff127b82 */ /* 0x000f220000000800 */
[----:B------:R-:W-:Y:S01]  /*0890*/  IMAD.IADD R11, R7, 0x1, R11 ;  /* 0x00000001070b7824 */ /* 0x000fe200078e020b */
[----:B0-----:R-:W-:Y:S01]  /*08a0*/  ISETP.NE.U32.AND P0, PT, R22, RZ, PT ;  /* 0x000000ff1600720c */ /* 0x001fe20003f05070 */
[----:B--2---:R-:W-:-:S03]  /*08b0*/  IMAD.MOV R7, RZ, RZ, -R5 ;  /* 0x000000ffff077224 */ /* 0x004fc600078e0a05 */
[----:B------:R-:W-:Y:S02]  /*08c0*/  ISETP.NE.AND.EX P0, PT, R23, RZ, PT, P0 ;  /* 0x000000ff1700720c */ /* 0x000fe40003f05300 */
[----:B------:R-:W0:Y:S01]  /*08d0*/  LDC R13, c[0x0][0x658] ;  /* 0x00019600ff0d7b82 */ /* 0x000e220000000800 */
[--C-:B-1----:R-:W-:Y:S02]  /*08e0*/  SHF.R.U64 R16, R6, R14, R11.reuse ;  /* 0x0000000e06107219 */ /* 0x102fe4000000120b */
[----:B------:R-:W-:Y:S02]  /*08f0*/  I2FP.F32.U32 R6, R10 ;  /* 0x0000000a00067245 */ /* 0x000fe40000201000 */
[----:B------:R-:W-:-:S03]  /*0900*/  SHF.R.U32.HI R11, RZ, R14, R11 ;  /* 0x0000000eff0b7219 */ /* 0x000fc6000001160b */
[----:B------:R-:W1:Y:S01]  /*0910*/  LDC R17, c[0x0][0x148] ;  /* 0x00005200ff117b82 */ /* 0x000e620000000800 */
[----:B---3--:R-:W-:Y:S02]  /*0920*/  IMAD R5, R9, R7, R8 ;  /* 0x0000000709057224 */ /* 0x008fe400078e0208 */
[----:B------:R-:W-:Y:S01]  /*0930*/  FMUL R7, R6, UR4 ;  /* 0x0000000406077c20 */ /* 0x000fe20008400000 */
[----:B------:R-:W-:-:S03]  /*0940*/  IMAD.MOV.U32 R6, RZ, RZ, -0x1 ;  /* 0xffffffffff067424 */ /* 0x000fc600078e00ff */
[----:B------:R2:W3:Y:S01]  /*0950*/  F2I.U32.TRUNC.NTZ R15, R7 ;  /* 0x00000007000f7305 */ /* 0x0004e2000020f000 */
[----:B------:R-:W1:Y:S01]  /*0960*/  LDC R21, c[0x0][0x600] ;  /* 0x00018000ff157b82 */ /* 0x000e620000000800 */
[-CC-:B----4-:R-:W-:Y:S02]  /*0970*/  SHF.R.U64 R27, R16, R18.reuse, R11.reuse ;  /* 0x00000012101b7219 */ /* 0x190fe4000000120b */
[----:B------:R-:W-:-:S05]  /*0980*/  SHF.R.U32.HI R8, RZ, R18, R11 ;  /* 0x00000012ff087219 */ /* 0x000fca000001160b */
[----:B------:R-:W4:Y:S01]  /*0990*/  LDC R20, c[0x0][0x648] ;  /* 0x00019200ff147b82 */ /* 0x000f220000000800 */
[-CC-:B0-----:R-:W-:Y:S02]  /*09a0*/  SHF.R.U64 R18, R27, R13.reuse, R8.reuse ;  /* 0x0000000d1b127219 */ /* 0x181fe40000001208 */
[-C--:B------:R-:W-:Y:S02]  /*09b0*/  SHF.L.U32 R6, R6, R13.reuse, RZ ;  /* 0x0000000d06067219 */ /* 0x080fe400000006ff */
[-C--:B------:R-:W-:Y:S02]  /*09c0*/  SHF.R.U32.HI R8, RZ, R13.reuse, R8 ;  /* 0x0000000dff087219 */ /* 0x080fe40000011608 */
[----:B------:R-:W-:Y:S01]  /*09d0*/  LOP3.LUT R14, RZ, R6, RZ, 0x33, !PT ;  /* 0x00000006ff0e7212 */ /* 0x000fe200078e33ff */
[----:B------:R-:W0:Y:S01]  /*09e0*/  LDC R25, c[0x0][0x638] ;  /* 0x00018e00ff197b82 */ /* 0x000e220000000800 */
[----:B------:R-:W-:Y:S01]  /*09f0*/  SHF.L.U32 R11, R12, R13, RZ ;  /* 0x0000000d0c0b7219 */ /* 0x000fe200000006ff */
[----:B------:R-:W-:-:S02]  /*0a00*/  IMAD.MOV.U32 R6, RZ, RZ, R18 ;  /* 0x000000ffff067224 */ /* 0x000fc400078e0012 */
[----:B--2---:R-:W-:-:S04]  /*0a10*/  IMAD.MOV.U32 R7, RZ, RZ, R8 ;  /* 0x000000ffff077224 */ /* 0x004fc800078e0008 */
[----:B------:R-:W2:Y:S01]  /*0a20*/  LDC R24, c[0x0][0x610] ;  /* 0x00018400ff187b82 */ /* 0x000ea20000000800 */
[----:B---3--:R-:W-:Y:S05]  /*0a30*/  @!P0 BRA `(.L_x_6) ;  /* 0x0000000000288947 */ /* 0x008fea0003800000 */
[----:B------:R-:W3:Y:S02]  /*0a40*/  LDC R13, c[0x0][0x64c] ;  /* 0x00019300ff0d7b82 */ /* 0x000ee40000000800 */
[----:B---3--:R-:W-:-:S05]  /*0a50*/  IADD3 R13, P0, R18, R13, RZ ;  /* 0x0000000d120d7210 */ /* 0x008fca0007f1e0ff */
        /* <DEDUP_REMOVED lines=8> */
.L_x_6:
[----:B----4-:R-:W-:Y:S01]  /*0ae0*/  SHF.R.U64 R6, R6, R20, R7 ;  /* 0x0000001406067219 */ /* 0x010fe20000001207 */
[----:B-1----:R-:W-:Y:S01]  /*0af0*/  VIADD R7, R21, 0xffffffff ;  /* 0xffffffff15077836 */ /* 0x002fe20000000000 */
[----:B------:R-:W-:Y:S01]  /*0b00*/  LOP3.LUT R14, R27, R14, RZ, 0xc0, !PT ;  /* 0x0000000e1b0e7212 */ /* 0x000fe200078ec0ff */
[----:B------:R-:W-:Y:S02]  /*0b10*/  IMAD.MOV R15, RZ, RZ, -R15 ;  /* 0x000000ffff0f7224 */ /* 0x000fe400078e0a0f */
[----:B------:R-:W-:Y:S01]  /*0b20*/  IMAD.MOV R8, RZ, RZ, -R6 ;  /* 0x000000ffff087224 */ /* 0x000fe200078e0a06 */
[----:B------:R-:W-:Y:S01]  /*0b30*/  LOP3.LUT R7, R16, R7, RZ, 0xc0, !PT ;  /* 0x0000000710077212 */ /* 0x000fe200078ec0ff */
[----:B------:R-:W-:Y:S02]  /*0b40*/  IMAD R14, R11, R6, R14 ;  /* 0x000000060b0e7224 */ /* 0x000fe400078e020e */
[----:B------:R-:W-:Y:S02]  /*0b50*/  @P2 IMAD R5, R17, R15, R10 ;  /* 0x0000000f11052224 */ /* 0x000fe400078e020a */
[----:B0-----:R-:W-:-:S02]  /*0b60*/  IMAD R6, R8, R25, R18 ;  /* 0x0000001908067224 */ /* 0x001fc400078e0212 */
[----:B--2---:R-:W-:Y:S02]  /*0b70*/  IMAD R5, R14, R24, R5 ;  /* 0x000000180e057224 */ /* 0x004fe400078e0205 */
[----:B------:R-:W-:Y:S02]  /*0b80*/  IMAD R8, R6, R21, R7 ;  /* 0x0000001506087224 */ /* 0x000fe400078e0207 */
[----:B------:R-:W-:-:S03]  /*0b90*/  IMAD.MOV.U32 R12, RZ, RZ, 0x1 ;  /* 0x00000001ff0c7424 */ /* 0x000fc600078e00ff */
[----:B------:R-:W-:Y:S02]  /*0ba0*/  SEL R6, R8, R5, !P2 ;  /* 0x0000000508067207 */ /* 0x000fe40005000000 */
[----:B------:R-:W-:Y:S01]  /*0bb0*/  SEL R7, R5, R8, !P2 ;  /* 0x0000000805077207 */ /* 0x000fe20005000000 */
[----:B------:R-:W-:-:S07]  /*0bc0*/  IMAD.MOV.U32 R5, RZ, RZ, R26 ;  /* 0x000000ffff057224 */ /* 0x000fce00078e001a */
.L_x_4:
[----:B------:R-:W-:-:S08]  /*0bd0*/  NOP ;  /* 0x0000000000007918 */ /* 0x000fd00000000000 */
[----:B------:R-:W0:Y:S02]  /*0be0*/  USETMAXREG.TRY_ALLOC.CTAPOOL UP0, 0xe8 ;  /* 0x000000e8000079c8 */ /* 0x000e240008000600 */
[----:B0-----:R-:W-:-:S13]  /*0bf0*/  PLOP3.LUT P0, PT, PT, PT, UP0, 0x80, 0x0 ;  /* 0x000000000000781c */ /* 0x001fda0003f0f008 */
[----:B------:R-:W-:Y:S05]  /*0c00*/  @!P0 BRA `(.L_x_4) ;  /* 0xfffffffc00f08947 */ /* 0x000fea000383ffff */
[----:B------:R-:W-:Y:S01]  /*0c10*/  ULDC.64 UR4, c[0x0][0x598] ;  /* 0x0001660000047ab9 */ /* 0x000fe20000000a00 */
[----:B------:R-:W-:Y:S01]  /*0c20*/  ULDC.64 UR18, c[0x0][0x208] ;  /* 0x0000820000127ab9 */ /* 0x000fe20000000a00 */
[----:B------:R-:W-:-:S04]  /*0c30*/  ISETP.NE.U32.AND P0, PT, RZ, UR4, PT ;  /* 0x00000004ff007c0c */ /* 0x000fc8000bf05070 */
[----:B------:R-:W-:-:S13]  /*0c40*/  ISETP.NE.AND.EX P0, PT, RZ, UR5, PT, P0 ;  /* 0x00000005ff007c0c */ /* 0x000fda000bf05300 */
[----:B------:R-:W-:Y:S05]  /*0c50*/  @!P0 BRA `(.L_x_7) ;  /* 0x00000000001c8947 */ /* 0x000fea0003800000 */
[----:B------:R-:W0:Y:S02]  /*0c60*/  LDC.64 R8, c[0x0][0x598] ;  /* 0x00016600ff087b82 */ /* 0x000e240000000a00 */
[----:B0-----:R-:W2:Y:S02]  /*0c70*/  LDG.E.64 R8, desc[UR18][R8.64] ;  /* 0x0000001208087981 */ /* 0x001ea4000c1e1b00 */
[----:B--2---:R-:W-:-:S04]  /*0c80*/  ISETP.NE.U32.AND P0, PT, R8, RZ, PT ;  /* 0x000000ff0800720c */ /* 0x004fc80003f05070 */
[----:B------:R-:W-:-:S13]  /*0c90*/  ISETP.NE.AND.EX P0, PT, R9, RZ, PT, P0 ;  /* 0x000000ff0900720c */ /* 0x000fda0003f05300 */
[----:B------:R-:W-:Y:S05]  /*0ca0*/  @!P0 BRA `(.L_x_7) ;  /* 0x0000000000088947 */ /* 0x000fea0003800000 */
[----:B------:R0:W5:Y:S01]  /*0cb0*/  LD.E R8, desc[UR18][R8.64] ;  /* 0x0000001208087980 */ /* 0x000162000c101900 */
[----:B------:R-:W-:Y:S05]  /*0cc0*/  BRA `(.L_x_8) ;  /* 0x0000000000207947 */ /* 0x000fea0003800000 */
.L_x_7:
[----:B------:R-:W-:Y:S02]  /*0cd0*/  ULDC.64 UR4, c[0x0][0x588] ;  /* 0x0001620000047ab9 */ /* 0x000fe40000000a00 */
[----:B------:R-:W-:-:S04]  /*0ce0*/  ISETP.NE.U32.AND P0, PT, RZ, UR4, PT ;  /* 0x00000004ff007c0c */ /* 0x000fc8000bf05070 */
[----:B------:R-:W-:-:S13]  /*0cf0*/  ISETP.NE.AND.EX P0, PT, RZ, UR5, PT, P0 ;  /* 0x00000005ff007c0c */ /* 0x000fda000bf05300 */
[----:B------:R-:W-:Y:S05]  /*0d00*/  @!P0 BRA `(.L_x_9) ;  /* 0x00000000000c8947 */ /* 0x000fea0003800000 */
[----:B------:R-:W0:Y:S02]  /*0d10*/  LDC.64 R8, c[0x0][0x588] ;  /* 0x00016200ff087b82 */ /* 0x000e240000000a00 */
[----:B0-----:R1:W5:Y:S01]  /*0d20*/  LDG.E R8, desc[UR18][R8.64] ;  /* 0x0000001208087981 */ /* 0x001362000c1e1900 */
[----:B------:R-:W-:Y:S05]  /*0d30*/  BRA `(.L_x_8) ;  /* 0x0000000000047947 */ /* 0x000fea0003800000 */
.L_x_9:
[----:B------:R-:W2:Y:S02]  /*0d40*/  LDC R8, c[0x0][0x580] ;  /* 0x00016000ff087b82 */ /* 0x000ea40000000800 */
.L_x_8:
[----:B------:R-:W-:Y:S02]  /*0d50*/  ULDC.64 UR4, c[0x0][0x5a0] ;  /* 0x0001680000047ab9 */ /* 0x000fe40000000a00 */
[----:B------:R-:W-:-:S04]  /*0d60*/  ISETP.NE.U32.AND P0, PT, RZ, UR4, PT ;  /* 0x00000004ff007c0c */ /* 0x000fc8000bf05070 */
[----:B------:R-:W-:-:S13]  /*0d70*/  ISETP.NE.AND.EX P0, PT, RZ, UR5, PT, P0 ;  /* 0x00000005ff007c0c */ /* 0x000fda000bf05300 */
[----:B------:R-:W-:Y:S05]  /*0d80*/  @!P0 BRA `(.L_x_10) ;  /* 0x00000000001c8947 */ /* 0x000fea0003800000 */
[----:B------:R-:W3:Y:S02]  /*0d90*/  LDC.64 R10, c[0x0][0x5a0] ;  /* 0x00016800ff0a7b82 */ /* 0x000ee40000000a00 */
[----:B---3--:R-:W3:Y:S02]  /*0da0*/  LDG.E.64 R10, desc[UR18][R10.64] ;  /* 0x000000120a0a7981 */ /* 0x008ee4000c1e1b00 */
[----:B---3--:R-:W-:-:S04]  /*0db0*/  ISETP.NE.U32.AND P0, PT, R10, RZ, PT ;  /* 0x000000ff0a00720c */ /* 0x008fc80003f05070 */
[----:B------:R-:W-:-:S13]  /*0dc0*/  ISETP.NE.AND.EX P0, PT, R11, RZ, PT, P0 ;  /* 0x000000ff0b00720c */ /* 0x000fda0003f05300 */
[----:B------:R-:W-:Y:S05]  /*0dd0*/  @!P0 BRA `(.L_x_10) ;  /* 0x0000000000088947 */ /* 0x000fea0003800000 */
[----:B01----:R0:W5:Y:S01]  /*0de0*/  LD.E R9, desc[UR18][R10.64] ;  /* 0x000000120a097980 */ /* 0x003162000c101900 */
[----:B------:R-:W-:Y:S05]  /*0df0*/  BRA `(.L_x_11) ;  /* 0x0000000000207947 */ /* 0x000fea0003800000 */
.L_x_10:
[----:B------:R-:W-:Y:S02]  /*0e00*/  ULDC.64 UR4, c[0x0][0x590] ;  /* 0x0001640000047ab9 */ /* 0x000fe40000000a00 */
[----:B------:R-:W-:-:S04]  /*0e10*/  ISETP.NE.U32.AND P0, PT, RZ, UR4, PT ;  /* 0x00000004ff007c0c */ /* 0x000fc8000bf05070 */
[----:B------:R-:W-:-:S13]  /*0e20*/  ISETP.NE.AND.EX P0, PT, RZ, UR5, PT, P0 ;  /* 0x00000005ff007c0c */ /* 0x000fda000bf05300 */
[----:B------:R-:W-:Y:S05]  /*0e30*/  @!P0 BRA `(.L_x_12) ;  /* 0x00000000000c8947 */ /* 0x000fea0003800000 */
[----:B------:R-:W0:Y:S02]  /*0e40*/  LDC.64 R10, c[0x0][0x590] ;  /* 0x00016400ff0a7b82 */ /* 0x000e240000000a00 */
[----:B01----:R1:W5:Y:S01]  /*0e50*/  LDG.E R9, desc[UR18][R10.64] ;  /* 0x000000120a097981 */ /* 0x003362000c1e1900 */
[----:B------:R-:W-:Y:S05]  /*0e60*/  BRA `(.L_x_11) ;  /* 0x0000000000047947 */ /* 0x000fea0003800000 */
.L_x_12:
[----:B01----:R-:W3:Y:S02]  /*0e70*/  LDC R9, c[0x0][0x584] ;  /* 0x00016100ff097b82 */ /* 0x003ee40000000800 */
.L_x_11:
[----:B------:R-:W-:-:S13]  /*0e80*/  LOP3.LUT P0, RZ, R12, 0xff, RZ, 0xc0, !PT ;  /* 0x000000ff0cff7812 */ /* 0x000fda000780c0ff */
[----:B------:R-:W-:Y:S05]  /*0e90*/  @!P0 EXIT ;  /* 0x000000000000894d */ /* 0x000fea0003800000 */
[----:B------:R-:W-:Y:S01]  /*0ea0*/  ULDC UR4, c[0x0][0x28c] ;  /* 0x0000a30000047ab9 */ /* 0x000fe20000000800 */
[----:B------:R-:W-:Y:S01]  /*0eb0*/  LOP3.LUT R138, R4, 0x1, RZ, 0xfc, !PT ;  /* 0x00000001048a7812 */ /* 0x000fe200078efcff */
[----:B------:R-:W-:-:S04]  /*0ec0*/  UIADD3 UR4, UR4, 0x3f, URZ ;  /* 0x0000003f04047890 */ /* 0x000fc8000fffe03f */
[----:B------:R-:W-:-:S04]  /*0ed0*/  USHF.R.S32.HI UR5, URZ, 0x1f, UR4 ;  /* 0x0000001f3f057899 */ /* 0x000fc80008011404 */
[----:B------:R-:W-:-:S03]  /*0ee0*/  ULEA.HI UR5, UR5, UR4, URZ, 0x6 ;  /* 0x0000000405057291 */ /* 0x000fc6000f8f303f */
[----:B------:R-:W-:Y:S01]  /*0ef0*/  UMOV UR4, URZ ;  /* 0x0000003f00047c82 */ /* 0x000fe20008000000 */
[----:B------:R-:W-:-:S03]  /*0f00*/  USHF.R.S32.HI UR9, URZ, 0x6, UR5 ;  /* 0x000000063f097899 */ /* 0x000fc60008011405 */
[----:B------:R-:W-:-:S09]  /*0f10*/  UMOV UR5, URZ ;  /* 0x0000003f00057c82 */ /* 0x000fd20008000000 */
.L_x_165:
[----:B01----:R-:W-:Y:S01]  /*0f20*/  LOP3.LUT R10, R0, 0x80, RZ, 0xc0, !PT ;  /* 0x00000080000a7812 */ /* 0x003fe200078ec0ff */
[----:B------:R-:W0:Y:S01]  /*0f30*/  S2UR UR13, SR_CgaCtaId ;  /* 0x00000000000d79c3 */ /* 0x000e220000008800 */
[----:B------:R-:W-:Y:S01]  /*0f40*/  UMOV UR12, 0x400 ;  /* 0x00000400000c7882 */ /* 0x000fe20000000000 */
[----:B------:R-:W-:Y:S01]  /*0f50*/  UMOV UR6, URZ ;  /* 0x0000003f00067c82 */ /* 0x000fe20008000000 */
[----:B------:R-:W-:Y:S01]  /*0f60*/  SHF.R.U32.HI R10, RZ, 0x7, R10 ;  /* 0x00000007ff0a7819 */ /* 0x000fe2000001160a */
[----:B------:R-:W-:Y:S01]  /*0f70*/  UMOV UR7, URZ ;  /* 0x0000003f00077c82 */ /* 0x000fe20008000000 */
[----:B------:R-:W-:Y:S01]  /*0f80*/  UMOV UR16, UR5 ;  /* 0x0000000500107c82 */ /* 0x000fe20008000000 */
[----:B------:R-:W-:Y:S02]  /*0f90*/  CS2R R14, SRZ ;  /* 0x00000000000e7805 */ /* 0x000fe4000001ff00 */
[----:B------:R-:W-:Y:S01]  /*0fa0*/  CS2R R12, SRZ ;  /* 0x00000000000c7805 */ /* 0x000fe2000001ff00 */
[----:B------:R-:W1:Y:S01]  /*0fb0*/  LDC R11, c[0x0][0x28c] ;  /* 0x0000a300ff0b7b82 */ /* 0x000e620000000800 */
[----:B------:R-:W4:Y:S01]  /*0fc0*/  SHFL.IDX PT, R10, R10, RZ, 0x1f ;  /* 0x00001fff0a0a7589 */ /* 0x000f2200000e0000 */
[----:B------:R-:W-:-:S02]  /*0fd0*/  CS2R R16, SRZ ;  /* 0x0000000000107805 */ /* 0x000fc4000001ff00 */
[----:B------:R-:W-:Y:S02]  /*0fe0*/  CS2R R18, SRZ ;  /* 0x0000000000127805 */ /* 0x000fe4000001ff00 */
[----:B------:R-:W-:Y:S02]  /*0ff0*/  CS2R R20, SRZ ;  /* 0x0000000000147805 */ /* 0x000fe4000001ff00 */
[----:B------:R-:W-:Y:S02]  /*1000*/  CS2R R22, SRZ ;  /* 0x0000000000167805 */ /* 0x000fe4000001ff00 */
[----:B------:R-:W-:Y:S02]  /*1010*/  CS2R R88, SRZ ;  /* 0x0000000000587805 */ /* 0x000fe4000001ff00 */
[----:B------:R-:W-:Y:S02]  /*1020*/  CS2R R90, SRZ ;  /* 0x00000000005a7805 */ /* 0x000fe4000001ff00 */
        /* <DEDUP_REMOVED lines=16> */
[----:B-1----:R-:W-:Y:S02]  /*1130*/  ISETP.GE.AND P0, PT, R11, 0x1, PT ;  /* 0x000000010b00780c */ /* 0x002fe40003f06270 */
[----:B------:R-:W-:Y:S02]  /*1140*/  CS2R R124, SRZ ;  /* 0x00000000007c7805 */ /* 0x000fe4000001ff00 */
[----:B----4-:R-:W-:-:S02]  /*1150*/  R2UR UR8, R10 ;  /* 0x000000000a0872ca */ /* 0x010fc400000e0000 */
[----:B------:R-:W-:Y:S02]  /*1160*/  CS2R R126, SRZ ;  /* 0x00000000007e7805 */ /* 0x000fe4000001ff00 */
[----:B------:R-:W-:Y:S02]  /*1170*/  CS2R R128, SRZ ;  /* 0x0000000000807805 */ /* 0x000fe4000001ff00 */
[----:B------:R-:W-:Y:S02]  /*1180*/  CS2R R130, SRZ ;  /* 0x0000000000827805 */ /* 0x000fe4000001ff00 */
[----:B------:R-:W-:Y:S02]  /*1190*/  CS2R R132, SRZ ;  /* 0x0000000000847805 */ /* 0x000fe4000001ff00 */
[----:B------:R-:W-:Y:S02]  /*11a0*/  CS2R R134, SRZ ;  /* 0x0000000000867805 */ /* 0x000fe4000001ff00 */
[----:B------:R-:W-:Y:S01]  /*11b0*/  CS2R R136, SRZ ;  /* 0x0000000000887805 */ /* 0x000fe2000001ff00 */
[----:B------:R-:W-:Y:S01]  /*11c0*/  IMAD.MOV.U32 R139, RZ, RZ, RZ ;  /* 0x000000ffff8b7224 */ /* 0x000fe200078e00ff */
[----:B------:R-:W-:Y:S01]  /*11d0*/  CS2R R24, SRZ ;  /* 0x0000000000187805 */ /* 0x000fe2000001ff00 */
[----:B------:R-:W-:Y:S01]  /*11e0*/  IMAD.MOV.U32 R141, RZ, RZ, RZ ;  /* 0x000000ffff8d7224 */ /* 0x000fe200078e00ff */
[----:B---3--:R-:W-:Y:S01]  /*11f0*/  CS2R R26, SRZ ;  /* 0x00000000001a7805 */ /* 0x008fe2000001ff00 */
[----:B------:R-:W-:Y:S01]  /*1200*/  IMAD.U32 R142, RZ, RZ, UR4 ;  /* 0x00000004ff8e7e24 */ /* 0x000fe2000f8e00ff */
[----:B------:R-:W-:Y:S01]  /*1210*/  CS2R R28, SRZ ;  /* 0x00000000001c7805 */ /* 0x000fe2000001ff00 */
[----:B------:R-:W-:Y:S01]  /*1220*/  ULEA.HI UR10, UR8, UR8, URZ, 0x1 ;  /* 0x00000008080a7291 */ /* 0x000fe2000f8f083f */
[----:B------:R-:W-:-:S02]  /*1230*/  CS2R R30, SRZ ;  /* 0x00000000001e7805 */ /* 0x000fc4000001ff00 */
[----:B------:R-:W-:Y:S02]  /*1240*/  CS2R R32, SRZ ;  /* 0x0000000000207805 */ /* 0x000fe4000001ff00 */
[----:B------:R-:W-:Y:S01]  /*1250*/  CS2R R34, SRZ ;  /* 0x0000000000227805 */ /* 0x000fe2000001ff00 */
[----:B------:R-:W-:Y:S01]  /*1260*/  ULOP3.LUT UR11, UR10, 0xffffe, URZ, 0xc0, !UPT ;  /* 0x000ffffe0a0b7892 */ /* 0x000fe2000f8ec03f */
[----:B------:R-:W-:Y:S01]  /*1270*/  CS2R R36, SRZ ;  /* 0x0000000000247805 */ /* 0x000fe2000001ff00 */
[----:B0-----:R-:W-:Y:S01]  /*1280*/  ULEA UR10, UR13, UR12, 0x18 ;  /* 0x0000000c0d0a7291 */ /* 0x001fe2000f8ec03f */
[----:B------:R-:W-:Y:S01]  /*1290*/  CS2R R38, SRZ ;  /* 0x0000000000267805 */ /* 0x000fe2000001ff00 */
[----:B------:R-:W-:Y:S01]  /*12a0*/  UIADD3 UR11, UR8, -UR11, URZ ;  /* 0x8000000b080b7290 */ /* 0x000fe2000fffe03f */
[----:B------:R-:W-:Y:S02]  /*12b0*/  CS2R R40, SRZ ;  /* 0x0000000000287805 */ /* 0x000fe4000001ff00 */
[----:B------:R-:W-:Y:S01]  /*12c0*/  CS2R R42, SRZ ;  /* 0x00000000002a7805 */ /* 0x000fe2000001ff00 */
[----:B------:R-:W-:Y:S01]  /*12d0*/  UMOV UR8, URZ ;  /* 0x0000003f00087c82 */ /* 0x000fe20008000000 */
[----:B------:R-:W-:Y:S01]  /*12e0*/  ULEA UR11, UR11, UR10, 0xc ;  /* 0x0000000a0b0b7291 */ /* 0x000fe2000f8e603f */
[----:B------:R-:W-:-:S02]  /*12f0*/  CS2R R44, SRZ ;  /* 0x00000000002c7805 */ /* 0x000fc4000001ff00 */
[----:B------:R-:W-:Y:S02]  /*1300*/  CS2R R46, SRZ ;  /* 0x00000000002e7805 */ /* 0x000fe4000001ff00 */
[----:B------:R-:W-:Y:S01]  /*1310*/  CS2R R48, SRZ ;  /* 0x0000000000307805 */ /* 0x000fe2000001ff00 */
[----:B------:R-:W-:Y:S01]  /*1320*/  UIADD3 UR11, UR11, 0x100, URZ ;  /* 0x000001000b0b7890 */ /* 0x000fe2000fffe03f */
[----:B------:R-:W-:Y:S02]  /*1330*/  CS2R R50, SRZ ;  /* 0x0000000000327805 */ /* 0x000fe4000001ff00 */
[----:B------:R-:W-:Y:S02]  /*1340*/  CS2R R52, SRZ ;  /* 0x0000000000347805 */ /* 0x000fe4000001ff00 */
[----:B------:R-:W-:Y:S01]  /*1350*/  CS2R R54, SRZ ;  /* 0x0000000000367805 */ /* 0x000fe2000001ff00 */
[----:B------:R-:W-:Y:S01]  /*1360*/  USHF.R.U32.HI UR11, URZ, 0x4, UR11 ;  /* 0x000000043f0b7899 */ /* 0x000fe2000801160b */
[----:B------:R-:W-:-:S02]  /*1370*/  CS2R R56, SRZ ;  /* 0x0000000000387805 */ /* 0x000fc4000001ff00 */
[----:B------:R-:W-:Y:S02]  /*1380*/  CS2R R58, SRZ ;  /* 0x00000000003a7805 */ /* 0x000fe4000001ff00 */
[----:B------:R-:W-:Y:S01]  /*1390*/  CS2R R60, SRZ ;  /* 0x00000000003c7805 */ /* 0x000fe2000001ff00 */
[----:B------:R-:W-:Y:S01]  /*13a0*/  ULOP3.LUT UR11, UR11, 0x3fff, URZ, 0xc0, !UPT ;  /* 0x00003fff0b0b7892 */ /* 0x000fe2000f8ec03f */
        /* <DEDUP_REMOVED lines=12> */
[----:B------:R-:W-:Y:S01]  /*1470*/  CS2R R86, SRZ ;  /* 0x0000000000567805 */ /* 0x000fe2000001ff00 */
[----:B------:R-:W-:Y:S06]  /*1480*/  @!P0 BRA `(.L_x_13) ;  /* 0x0000000800308947 */ /* 0x000fec0003800000 */
[----:B------:R-:W-:-:S13]  /*1490*/  ISETP.NE.AND P1, PT, R138, 0x3, PT ;  /* 0x000000038a00780c */ /* 0x000fda0003f25270 */
[----:B------:R-:W-:Y:S05]  /*14a0*/  @!P1 BRA `(.L_x_14) ;  /* 0x0000000000049947 */ /* 0x000fea0003800000 */
[----:B------:R-:W-:Y:S01]  /*14b0*/  BPT.TRAP 0x1 ;  /* 0x000000040000795c */ /* 0x000fe20000300000 */
.L_x_14:
[----:B------:R-:W-:Y:S01]  /*14c0*/  ULEA UR6, UR5, UR10, 0x3 ;  /* 0x0000000a05067291 */ /* 0x000fe2000f8e183f */
[----:B------:R-:W-:-:S05]  /*14d0*/  IMAD.U32 R10, RZ, RZ, UR4 ;  /* 0x00000004ff0a7e24 */ /* 0x000fca000f8e00ff */
[----:B------:R-:W-:-:S04]  /*14e0*/  SHF.L.U32 R10, R10, 0x1f, RZ ;  /* 0x0000001f0a0a7819 */ /* 0x000fc800000006ff */
[----:B------:R0:W1:Y:S01]  /*14f0*/  SYNCS.PHASECHK.TRANS64.TRYWAIT P0, [UR6], R10 ;  /* 0x0000000aff0075a7 */ /* 0x0000620008000146 */
[----:B------:R-:W-:Y:S05]  /*1500*/  @!P1 BRA `(.L_x_15) ;  /* 0x0000000000049947 */ /* 0x000fea0003800000 */
[----:B------:R-:W-:Y:S01]  /*1510*/  BPT.TRAP 0x1 ;  /* 0x000000040000795c */ /* 0x000fe20000300000 */
.L_x_15:
[----:B-1----:R-:W-:Y:S05]  /*1520*/  @P0 BRA `(.L_x_16) ;  /* 0x0000000000080947 */ /* 0x002fea0003800000 */
[----:B------:R-:W1:Y:S02]  /*1530*/  SYNCS.PHASECHK.TRANS64.TRYWAIT P0, [UR6], R10 ;  /* 0x0000000aff0075a7 */ /* 0x000e640008000146 */
[----:B-1----:R-:W-:Y:S05]  /*1540*/  @!P0 BRA `(.L_x_17) ;  /* 0x0000007800fc8947 */ /* 0x002fea0003800000 */
.L_x_16:
[----:B------:R-:W-:Y:S01]  /*1550*/  UIADD3 UR6, UR10, 0x8100, URZ ;  /* 0x000081000a067890 */ /* 0x000fe2000fffe03f */
[----:B------:R-:W-:Y:S01]  /*1560*/  WARPGROUP.ARRIVE ;  /* 0x00000000000079c5 */ /* 0x000fe20000000000 */
[----:B------:R-:W-:Y:S01]  /*1570*/  ULOP3.LUT UR12, UR11, 0x10000, URZ, 0xfc, !UPT ;  /* 0x000100000b0c7892 */ /* 0x000fe2000f8efc3f */
[----:B------:R-:W-:Y:S01]  /*1580*/  CS2R R14, SRZ ;  /* 0x00000000000e7805 */ /* 0x000fe2000001ff00 */
[----:B------:R-:W-:Y:S01]  /*1590*/  USHF.R.U32.HI UR6, URZ, 0x4, UR6 ;  /* 0x000000043f067899 */ /* 0x000fe20008011606 */
[----:B------:R-:W-:Y:S01]  /*15a0*/  CS2R R12, SRZ ;  /* 0x00000000000c7805 */ /* 0x000fe2000001ff00 */
[----:B------:R-:W-:Y:S01]  /*15b0*/  ULEA UR12, UR5, UR12, 0x9 ;  /* 0x0000000c050c7291 */ /* 0x000fe2000f8e483f */
[----:B------:R-:W-:Y:S01]  /*15c0*/  CS2R R16, SRZ ;  /* 0x0000000000107805 */ /* 0x000fe2000001ff00 */
[----:B------:R-:W-:Y:S01]  /*15d0*/  ULOP3.LUT UR6, UR6, 0x3fff, URZ, 0xc0, !UPT ;  /* 0x00003fff06067892 */ /* 0x000fe2000f8ec03f */
[----:B------:R-:W-:Y:S01]  /*15e0*/  CS2R R18, SRZ ;  /* 0x0000000000127805 */ /* 0x000fe2000001ff00 */
[----:B------:R-:W-:Y:S01]  /*15f0*/  UMOV UR13, 0x80000020 ;  /* 0x80000020000d7882 */ /* 0x000fe20000000000 */
[----:B------:R-:W-:Y:S01]  /*1600*/  UMOV UR15, 0x80000020 ;  /* 0x80000020000f7882 */ /* 0x000fe20000000000 */
[----:B------:R-:W-:Y:S01]  /*1610*/  ULOP3.LUT UR6, UR6, 0x10000, URZ, 0xfc, !UPT ;  /* 0x0001000006067892 */ /* 0x000fe2000f8efc3f */
[----:B------:R-:W-:Y:S01]  /*1620*/  CS2R R20, SRZ ;  /* 0x0000000000147805 */ /* 0x000fe2000001ff00 */
[----:B------:R-:W-:Y:S01]  /*1630*/  ULDC UR7, c[0x0][0x50c] ;  /* 0x0001430000077ab9 */ /* 0x000fe20000000800 */
[----:B------:R-:W-:Y:S01]  /*1640*/  CS2R R22, SRZ ;  /* 0x0000000000167805 */ /* 0x000fe2000001ff00 */
[----:B------:R-:W-:Y:S01]  /*1650*/  ULEA UR14, UR5, UR6, 0x9 ;  /* 0x00000006050e7291 */ /* 0x000fe2000f8e483f */
[----:B------:R-:W-:Y:S01]  /*1660*/  CS2R R88, SRZ ;  /* 0x0000000000587805 */ /* 0x000fe2000001ff00 */
[----:B------:R-:W-:Y:S01]  /*1670*/  UISETP.NE.AND UP0, UPT, UR7, 0x2, UPT ;  /* 0x000000020700788c */ /* 0x000fe2000bf05270 */
[----:B------:R-:W-:Y:S01]  /*1680*/  CS2R R90, SRZ ;  /* 0x00000000005a7805 */ /* 0x000fe2000001ff00 */
[----:B------:R-:W-:Y:S01]  /*1690*/  UMOV UR6, 0x2 ;  /* 0x0000000200067882 */ /* 0x000fe20000000000 */
[----:B------:R-:W-:Y:S01]  /*16a0*/  CS2R R92, SRZ ;  /* 0x00000000005c7805 */ /* 0x000fe2000001ff00 */
[----:B------:R-:W-:Y:S01]  /*16b0*/  USEL UR7, URZ, 0x1, UP0 ;  /* 0x000000013f077887 */ /* 0x000fe20008000000 */
[----:B------:R-:W-:-:S02]  /*16c0*/  CS2R R94, SRZ ;  /* 0x00000000005e7805 */ /* 0x000fc4000001ff00 */
[----:B------:R-:W-:Y:S01]  /*16d0*/  CS2R R96, SRZ ;  /* 0x0000000000607805 */ /* 0x000fe2000001ff00 */
[----:B------:R-:W-:Y:S01]  /*16e0*/  QGMMA.64x128x32.F32.E4M3.E4M3 R24, gdesc[UR12], RZ, !UPT ;  /* 0x01e000000c1879f3 */ /* 0x000fe2000c7008ff */
[----:B------:R-:W-:Y:S01]  /*16f0*/  UIADD3 UR12, UR12, 0x2, URZ ;  /* 0x000000020c0c7890 */ /* 0x000fe2000fffe03f */
[----:B------:R-:W-:Y:S02]  /*1700*/  CS2R R98, SRZ ;  /* 0x0000000000627805 */ /* 0x000fe4000001ff00 */
[----:B------:R-:W-:Y:S01]  /*1710*/  ISETP.NE.AND P0, PT, RZ, UR7, PT ;  /* 0x00000007ff007c0c */ /* 0x000fe2000bf05270 */
[----:B------:R-:W-:Y:S01]  /*1720*/  UIADD3 UR14, UR14, 0x2, URZ ;  /* 0x000000020e0e7890 */ /* 0x000fe2000fffe03f */
[----:B------:R-:W-:Y:S01]  /*1730*/  CS2R R100, SRZ ;  /* 0x0000000000647805 */ /* 0x000fe2000001ff00 */
[----:B------:R-:W-:Y:S01]  /*1740*/  UMOV UR13, 0x80000020 ;  /* 0x80000020000d7882 */ /* 0x000fe20000000000 */
[----:B------:R-:W-:Y:S01]  /*1750*/  UMOV UR15, 0x80000020 ;  /* 0x80000020000f7882 */ /* 0x000fe20000000000 */
        /* <DEDUP_REMOVED lines=17> */
[----:B------:R-:W-:Y:S01]  /*1870*/  CS2R R136, SRZ ;  /* 0x0000000000887805 */ /* 0x000fe2000001ff00 */
[----:B------:R-:W-:Y:S02]  /*1880*/  IMAD.MOV.U32 R139, RZ, RZ, RZ ;  /* 0x000000ffff8b7224 */ /* 0x000fe400078e00ff */
[----:B------:R-:W-:Y:S01]  /*1890*/  IMAD.MOV.U32 R141, RZ, RZ, RZ ;  /* 0x000000ffff8d7224 */ /* 0x000fe200078e00ff */
[----:B------:R-:W-:Y:S01]  /*18a0*/  QGMMA.64x128x32.F32.E4M3.E4M3 R24, gdesc[UR12], R24, gsb0 ;  /* 0x01e000000c1879f3 */ /* 0x000fe20008000818 */
[----:B------:R-:W-:Y:S05]  /*18b0*/  @!P0 BRA `(.L_x_18) ;  /* 0x0000000400088947 */ /* 0x000fea0003800000 */
[----:B------:R-:W-:Y:S02]  /*18c0*/  WARPGROUP.DEPBAR.LE gsb0, 0x0 ;  /* 0x00008000000079c5 */ /* 0x000fe40000010000 */
[----:B------:R-:W-:-:S01]  /*18d0*/  FADD R141, RZ, R24 ;  /* 0x00000018ff8d7221 */ /* 0x000fc20000000000 */
[----:B------:R-:W-:Y:S01]  /*18e0*/  FADD R136, RZ, R25 ;  /* 0x00000019ff887221 */ /* 0x000fe20000000000 */
        /* <DEDUP_REMOVED lines=62> */
[----:B------:R-:W-:-:S06]  /*1cd0*/  UMOV UR6, URZ ;  /* 0x0000003f00067c82 */ /* 0x000fcc0008000000 */
.L_x_18:
[----:B------:R-:W-:-:S04]  /*1ce0*/  UIADD3 UR16, UR5, 0x1, URZ ;  /* 0x0000000105107890 */ /* 0x000fc8000fffe03f */
[----:B------:R-:W-:-:S04]  /*1cf0*/  UISETP.NE.AND UP0, UPT, UR16, 0x4, UPT ;  /* 0x000000041000788c */ /* 0x000fc8000bf05270 */
[----:B------:R-:W-:Y:S02]  /*1d00*/  USEL UR8, URZ, 0x1, UP0 ;  /* 0x000000013f087887 */ /* 0x000fe40008000000 */
[----:B------:R-:W-:Y:S02]  /*1d10*/  USEL UR16, UR16, URZ, UP0 ;  /* 0x0000003f10107287 */ /* 0x000fe40008000000 */
[----:B------:R-:W-:-:S06]  /*1d20*/  ULOP3.LUT UR8, UR4, UR8, URZ, 0x3c, !UPT ;  /* 0x0000000804087292 */ /* 0x000fcc000f8e3c3f */
[----:B------:R-:W-:Y:S01]  /*1d30*/  IMAD.U32 R142, RZ, RZ, UR8 ;  /* 0x00000008ff8e7e24 */ /* 0x000fe2000f8e00ff */
[----:B------:R-:W-:-:S06]  /*1d40*/  UMOV UR8, 0x1 ;  /* 0x0000000100087882 */ /* 0x000fcc0000000000 */
.L_x_13:
[----:B------:R-:W-:-:S04]  /*1d50*/  UISETP.LT.AND UP0, UPT, UR9, 0x1, UPT ;  /* 0x000000010900788c */ /* 0x000fc8000bf01270 */
[----:B------:R-:W-:-:S04]  /*1d60*/  USEL UR12, UR9, 0x1, UP0 ;  /* 0x00000001090c7887 */ /* 0x000fc80008000000 */
[----:B------:R-:W-:-:S04]  /*1d70*/  UIADD3 UR12, UR9, -UR12, URZ ;  /* 0x8000000c090c7290 */ /* 0x000fc8000fffe03f */
[----:B------:R-:W-:-:S06]  /*1d80*/  UISETP.GE.AND UP0, UPT, UR12, 0x1, UPT ;  /* 0x000000010c00788c */ /* 0x000fcc000bf06270 */
[----:B------:R-:W-:-:S13]  /*1d90*/  PLOP3.LUT P0, PT, PT, PT, UP0, 0x80, 0x0 ;  /* 0x000000000000781c */ /* 0x000fda0003f0f008 */
[----:B------:R-:W-:Y:S05]  /*1da0*/  @!P0 BRA `(.L_x_19) ;  /* 0x0000000800048947 */ /* 0x000fea0003800000 */
[----:B01----:R-:W-:Y:S01]  /*1db0*/  IMAD.U32 R10, RZ, RZ, UR12 ;  /* 0x0000000cff0a7e24 */ /* 0x003fe2000f8e00ff */
[----:B------:R-:W-:Y:S01]  /*1dc0*/  UMOV UR17, UR5 ;  /* 0x0000000500117c82 */ /* 0x000fe20008000000 */
[----:B------:R-:W-:-:S05]  /*1dd0*/  ULDC UR20, c[0x0][0x50c] ;  /* 0x0001430000147ab9 */ /* 0x000fca0000000800 */
.L_x_27:
[----:B------:R-:W-:-:S13]  /*1de0*/  ISETP.NE.AND P1, PT, R138, 0x3, PT ;  /* 0x000000038a00780c */ /* 0x000fda0003f25270 */
[----:B01----:R-:W-:Y:S05]  /*1df0*/  @!P1 BRA `(.L_x_20) ;  /* 0x0000000000049947 */ /* 0x003fea0003800000 */
[----:B------:R-:W-:Y:S01]  /*1e00*/  BPT.TRAP 0x1 ;  /* 0x000000040000795c */ /* 0x000fe20000300000 */
.L_x_20:
[----:B------:R-:W0:Y:S01]  /*1e10*/  S2UR UR12, SR_CgaCtaId ;  /* 0x00000000000c79c3 */ /* 0x000e220000008800 */
[----:B------:R-:W-:Y:S01]  /*1e20*/  UMOV UR10, 0x400 ;  /* 0x00000400000a7882 */ /* 0x000fe20000000000 */
[----:B------:R-:W-:Y:S01]  /*1e30*/  SHF.L.U32 R11, R142, 0x1f, RZ ;  /* 0x0000001f8e0b7819 */ /* 0x000fe200000006ff */
[----:B0-----:R-:W-:-:S04]  /*1e40*/  ULEA UR10, UR12, UR10, 0x18 ;  /* 0x0000000a0c0a7291 */ /* 0x001fc8000f8ec03f */
[----:B------:R-:W-:-:S09]  /*1e50*/  ULEA UR12, UR16, UR10, 0x3 ;  /* 0x0000000a100c7291 */ /* 0x000fd2000f8e183f */
[----:B------:R0:W1:Y:S01]  /*1e60*/  SYNCS.PHASECHK.TRANS64.TRYWAIT P0, [UR12], R11 ;  /* 0x0000000bff0075a7 */ /* 0x000062000800014c */
[----:B------:R-:W-:Y:S05]  /*1e70*/  @!P1 BRA `(.L_x_21) ;  /* 0x0000000000049947 */ /* 0x000fea0003800000 */
[----:B------:R-:W-:Y:S01]  /*1e80*/  BPT.TRAP 0x1 ;  /* 0x000000040000795c */ /* 0x000fe20000300000 */
.L_x_21:
[----:B-1----:R-:W-:Y:S05]  /*1e90*/  @P0 BRA `(.L_x_22) ;  /* 0x0000000000080947 */ /* 0x002fea0003800000 */
[----:B------:R-:W1:Y:S02]  /*1ea0*/  SYNCS.PHASECHK.TRANS64.TRYWAIT P0, [UR12], R11 ;  /* 0x0000000bff0075a7 */ /* 0x000e64000800014c */
[----:B-1----:R-:W-:Y:S05]  /*1eb0*/  @!P0 BRA `(.L_x_23) ;  /* 0x0000007000b88947 */ /* 0x002fea0003800000 */
.L_x_22:
[----:B------:R-:W-:Y:S01]  /*1ec0*/  UIADD3 UR12, UR10, 0x8100, URZ ;  /* 0x000081000a0c7890 */ /* 0x000fe2000fffe03f */
[----:B------:R-:W-:Y:S01]  /*1ed0*/  WARPGROUP.ARRIVE ;  /* 0x00000000000079c5 */ /* 0x000fe20000000000 */
[----:B------:R-:W-:Y:S02]  /*1ee0*/  UISETP.NE.AND UP0, UPT, UR7, URZ, UPT ;  /* 0x0000003f0700728c */ /* 0x000fe4000bf05270 */
[----:B------:R-:W-:Y:S02]  /*1ef0*/  USHF.R.U32.HI UR12, URZ, 0x4, UR12 ;  /* 0x000000043f0c7899 */ /* 0x000fe4000801160c */
[----:B------:R-:W-:Y:S02]  /*1f00*/  USEL UR8, UR8, URZ, !UP0 ;  /* 0x0000003f08087287 */ /* 0x000fe4000c000000 */
[----:B------:R-:W-:Y:S02]  /*1f10*/  ULOP3.LUT UR7, UR12, 0x3fff, URZ, 0xc0, !UPT ;  /* 0x00003fff0c077892 */ /* 0x000fe4000f8ec03f */
[----:B------:R-:W-:-:S02]  /*1f20*/  ULOP3.LUT UR12, UR11, 0x10000, URZ, 0xfc, !UPT ;  /* 0x000100000b0c7892 */ /* 0x000fc4000f8efc3f */
[----:B------:R-:W-:Y:S02]  /*1f30*/  ULOP3.LUT UR7, UR7, 0x10000, URZ, 0xfc, !UPT ;  /* 0x0001000007077892 */ /* 0x000fe4000f8efc3f */
[----:B------:R-:W-:Y:S02]  /*1f40*/  UISETP.NE.U32.AND UP0, UPT, UR8, URZ, UPT ;  /* 0x0000003f0800728c */ /* 0x000fe4000bf05070 */
[----:B------:R-:W-:Y:S02]  /*1f50*/  ULEA UR12, UR16, UR12, 0x9 ;  /* 0x0000000c100c7291 */ /* 0x000fe4000f8e483f */
[----:B------:R-:W-:Y:S01]  /*1f60*/  ULEA UR14, UR16, UR7, 0x9 ;  /* 0x00000007100e7291 */ /* 0x000fe2000f8e483f */
[----:B------:R-:W-:Y:S01]  /*1f70*/  UMOV UR13, 0x80000020 ;  /* 0x80000020000d7882 */ /* 0x000fe20000000000 */
[----:B------:R-:W-:Y:S01]  /*1f80*/  UMOV UR15, 0x80000020 ;  /* 0x80000020000f7882 */ /* 0x000fe20000000000 */
[----:B------:R-:W-:-:S06]  /*1f90*/  UIADD3 UR6, UR6, 0x2, URZ ;  /* 0x0000000206067890 */ /* 0x000fcc000fffe03f */
[----:B------:R-:W-:Y:S01]  /*1fa0*/  QGMMA.64x128x32.F32.E4M3.E4M3 R24, gdesc[UR12], R24, UP0 ;  /* 0x01e000000c1879f3 */ /* 0x000fe2000bf00818 */
[----:B------:R-:W-:Y:S02]  /*1fb0*/  UIADD3 UR12, UR12, 0x2, URZ ;  /* 0x000000020c0c7890 */ /* 0x000fe4000fffe03f */
[----:B------:R-:W-:Y:S01]  /*1fc0*/  UIADD3 UR14, UR14, 0x2, URZ ;  /* 0x000000020e0e7890 */ /* 0x000fe2000fffe03f */
[----:B------:R-:W-:Y:S01]  /*1fd0*/  UMOV UR13, 0x80000020 ;  /* 0x80000020000d7882 */ /* 0x000fe20000000000 */
[----:B------:R-:W-:Y:S01]  /*1fe0*/  UMOV UR15, 0x80000020 ;  /* 0x80000020000f7882 */ /* 0x000fe20000000000 */
[----:B------:R-:W-:-:S04]  /*1ff0*/  UISETP.NE.AND UP0, UPT, UR6, UR20, UPT ;  /* 0x000000140600728c */ /* 0x000fc8000bf05270 */
[----:B------:R-:W-:-:S06]  /*2000*/  USEL UR7, URZ, 0x1, UP0 ;  /* 0x000000013f077887 */ /* 0x000fcc0008000000 */
[----:B------:R-:W-:Y:S01]  /*2010*/  ISETP.NE.AND P0, PT, RZ, UR7, PT ;  /* 0x00000007ff007c0c */ /* 0x000fe2000bf05270 */
[----:B------:R-:W-:Y:S03]  /*2020*/  QGMMA.64x128x32.F32.E4M3.E4M3 R24, gdesc[UR12], R24, gsb0 ;  /* 0x01e000000c1879f3 */ /* 0x000fe60008000818 */
[----:B------:R-:W-:-:S09]  /*2030*/  WARPGROUP.DEPBAR.LE gsb0, 0x1 ;  /* 0x00008000000079c5 */ /* 0x000fd20000010100 */
[----:B------:R-:W-:Y:S05]  /*2040*/  @!P0 BRA `(.L_x_24) ;  /* 0x0000000400088947 */ /* 0x000fea0003800000 */
[----:B------:R-:W-:Y:S02]  /*2050*/  WARPGROUP.DEPBAR.LE gsb0, 0x0 ;  /* 0x00008000000079c5 */ /* 0x000fe40000010000 */
[----:B------:R-:W-:-:S01]  /*2060*/  FADD R141, R24, R141 ;  /* 0x0000008d188d7221 */ /* 0x000fc20000000000 */
[----:B------:R-:W-:Y:S01]  /*2070*/  FADD R136, R25, R136 ;  /* 0x0000008819887221 */ /* 0x000fe20000000000 */
        /* <DEDUP_REMOVED lines=62> */
[----:B------:R-:W-:-:S06]  /*2460*/  UMOV UR6, URZ ;  /* 0x0000003f00067c82 */ /* 0x000fcc0008000000 */
.L_x_24:
[----:B------:R-:W-:Y:S05]  /*2470*/  @!P1 BRA `(.L_x_25) ;  /* 0x0000000000049947 */ /* 0x000fea0003800000 */
[----:B------:R-:W-:Y:S01]  /*2480*/  BPT.TRAP 0x1 ;  /* 0x000000040000795c */ /* 0x000fe20000300000 */
.L_x_25:
[----:B------:R-:W-:Y:S01]  /*2490*/  ULEA UR8, UR17, UR10, 0x3 ;  /* 0x0000000a11087291 */ /* 0x000fe2000f8e183f */
[----:B------:R-:W-:-:S03]  /*24a0*/  ISETP.GT.U32.AND P0, PT, R4, 0x1, PT ;  /* 0x000000010400780c */ /* 0x000fc60003f04070 */
[----:B------:R-:W-:-:S04]  /*24b0*/  UIADD3 UR8, UR8, 0x20, URZ ;  /* 0x0000002008087890 */ /* 0x000fc8000fffe03f */
[----:B------:R-:W-:-:S09]  /*24c0*/  UPRMT UR8, URZ, 0x654, UR8 ;  /* 0x000006543f087896 */ /* 0x000fd20008000008 */
[----:B------:R-:W-:Y:S01]  /*24d0*/  SYNCS.ARRIVE.TRANS64.RED.A1T0 RZ, [UR8], RZ ;  /* 0x000000ffffff79a7 */ /* 0x000fe20008100408 */
[----:B------:R-:W-:Y:S05]  /*24e0*/  @P0 BRA `(.L_x_26) ;  /* 0x0000000000040947 */ /* 0x000fea0003800000 */
[----:B------:R-:W-:Y:S01]  /*24f0*/  BPT.TRAP 0x1 ;  /* 0x000000040000795c */ /* 0x000fe20000300000 */
.L_x_26:
[----:B------:R-:W-:Y:S01]  /*2500*/  UIADD3 UR16, UR16, 0x1, URZ ;  /* 0x0000000110107890 */ /* 0x000fe2000fffe03f */
[C---:B------:R-:W-:Y:S01]  /*2510*/  ISETP.GT.AND P0, PT, R10.reuse, 0x1, PT ;  /* 0x000000010a00780c */ /* 0x040fe20003f04270 */
[----:B------:R-:W-:Y:S01]  /*2520*/  UIADD3 UR17, UR17, 0x1, URZ ;  /* 0x0000000111117890 */ /* 0x000fe2000fffe03f */
[----:B------:R-:W-:Y:S01]  /*2530*/  VIADD R10, R10, 0xffffffff ;  /* 0xffffffff0a0a7836 */ /* 0x000fe20000000000 */
[----:B------:R-:W-:Y:S02]  /*2540*/  UISETP.NE.AND UP0, UPT, UR16, 0x4, UPT ;  /* 0x000000041000788c */ /* 0x000fe4000bf05270 */
[----:B------:R-:W-:Y:S02]  /*2550*/  UISETP.NE.AND UP1, UPT, UR17, 0x4, UPT ;  /* 0x000000041100788c */ /* 0x000fe4000bf25270 */
[----:B------:R-:W-:Y:S02]  /*2560*/  USEL UR8, URZ, 0x1, UP0 ;  /* 0x000000013f087887 */ /* 0x000fe40008000000 */
[----:B------:R-:W-:-:S02]  /*2570*/  USEL UR16, UR16, URZ, UP0 ;  /* 0x0000003f10107287 */ /* 0x000fc40008000000 */
[----:B------:R-:W-:Y:S02]  /*2580*/  USEL UR17, UR17, URZ, UP1 ;  /* 0x0000003f11117287 */ /* 0x000fe40008800000 */
[----:B------:R-:W-:Y:S01]  /*2590*/  LOP3.LUT R142, R142, UR8, RZ, 0x3c, !PT ;  /* 0x000000088e8e7c12 */ /* 0x000fe2000f8e3cff */
[----:B------:R-:W-:Y:S01]  /*25a0*/  UMOV UR8, 0x1 ;  /* 0x0000000100087882 */ /* 0x000fe20000000000 */
[----:B------:R-:W-:Y:S08]  /*25b0*/  @P0 BRA `(.L_x_27) ;  /* 0xfffffff800080947 */ /* 0x000ff0000383ffff */
.L_x_19:
[----:B------:R-:W-:Y:S01]  /*25c0*/  UISETP.NE.AND UP0, UPT, UR6, URZ, UPT ;  /* 0x0000003f0600728c */ /* 0x000fe2000bf05270 */
[----:B01----:R-:W0:Y:S03]  /*25d0*/  LDC R10, c[0x0][0x28c] ;  /* 0x0000a300ff0a7b82 */ /* 0x003e260000000800 */
[----:B------:R-:W-:-:S06]  /*25e0*/  USEL UR6, URZ, 0x1, !UP0 ;  /* 0x000000013f067887 */ /* 0x000fcc000c000000 */
[----:B------:R-:W-:Y:S02]  /*25f0*/  ISETP.NE.AND P0, PT, RZ, UR6, PT ;  /* 0x00000006ff007c0c */ /* 0x000fe4000bf05270 */
[----:B0-----:R-:W-:-:S11]  /*2600*/  ISETP.GE.AND P1, PT, R10, 0x1, PT ;  /* 0x000000010a00780c */ /* 0x001fd60003f26270 */
[----:B------:R-:W-:Y:S05]  /*2610*/  @!P0 BRA `(.L_x_28) ;  /* 0x0000000400048947 */ /* 0x000fea0003800000 */
[----:B------:R-:W-:Y:S02]  /*2620*/  WARPGROUP.DEPBAR.LE gsb0, 0x0 ;  /* 0x00008000000079c5 */ /* 0x000fe40000010000 */
[----:B------:R-:W-:Y:S01]  /*2630*/  FADD R141, R24, R141 ;  /* 0x0000008d188d7221 */ /* 0x000fe20000000000 */
        /* <DEDUP_REMOVED lines=62> */
[----:B------:R-:W-:-:S07]  /*2a20*/  FADD R14, R14, R87 ;  /* 0x000000570e0e7221 */ /* 0x000fce0000000000 */
.L_x_28:
[----:B------:R-:W-:Y:S02]  /*2a30*/  WARPGROUP.DEPBAR.LE gsb0, 0x0 ;  /* 0x00008000000079c5 */ /* 0x000fe40000010000 */
[----:B------:R-:W-:Y:S05]  /*2a40*/  @!P1 BRA `(.L_x_29) ;  /* 0x0000000000389947 */ /* 0x000fea0003800000 */
[----:B------:R-:W-:-:S13]  /*2a50*/  ISETP.NE.AND P0, PT, R138, 0x3, PT ;  /* 0x000000038a00780c */ /* 0x000fda0003f05270 */
[----:B------:R-:W-:Y:S05]  /*2a60*/  @!P0 BRA `(.L_x_30) ;  /* 0x0000000000048947 */ /* 0x000fea0003800000 */
[----:B------:R-:W-:Y:S01]  /*2a70*/  BPT.TRAP 0x1 ;  /* 0x000000040000795c */ /* 0x000fe20000300000 */
.L_x_30:
[----:B------:R-:W-:Y:S01]  /*2a80*/  UISETP.LT.AND UP0, UPT, UR9, 0x1, UPT ;  /* 0x000000010900788c */ /* 0x000fe2000bf01270 */
[----:B------:R-:W-:-:S03]  /*2a90*/  ISETP.GT.U32.AND P0, PT, R4, 0x1, PT ;  /* 0x000000010400780c */ /* 0x000fc60003f04070 */
[----:B------:R-:W-:-:S04]  /*2aa0*/  USEL UR6, UR9, 0x1, UP0 ;  /* 0x0000000109067887 */ /* 0x000fc80008000000 */
[----:B------:R-:W-:-:S04]  /*2ab0*/  UIADD3 UR6, UR5, UR9, -UR6 ;  /* 0x0000000905067290 */ /* 0x000fc8000fffe806 */
[----:B------:R-:W-:-:S04]  /*2ac0*/  USHF.L.U32 UR6, UR6, 0x3, URZ ;  /* 0x0000000306067899 */ /* 0x000fc8000800063f */
[----:B------:R-:W-:-:S04]  /*2ad0*/  ULOP3.LUT UR6, UR6, 0x18, URZ, 0xc0, !UPT ;  /* 0x0000001806067892 */ /* 0x000fc8000f8ec03f */
[----:B------:R-:W-:-:S04]  /*2ae0*/  UIADD3 UR6, UR10, 0x20, UR6 ;  /* 0x000000200a067890 */ /* 0x000fc8000fffe006 */
[----:B------:R-:W-:-:S09]  /*2af0*/  UPRMT UR6, URZ, 0x654, UR6 ;  /* 0x000006543f067896 */ /* 0x000fd20008000006 */
[----:B------:R-:W-:Y:S01]  /*2b00*/  SYNCS.ARRIVE.TRANS64.RED.A1T0 RZ, [UR6], RZ ;  /* 0x000000ffffff79a7 */ /* 0x000fe20008100406 */
[----:B------:R-:W-:Y:S05]  /*2b10*/  @P0 BRA `(.L_x_29) ;  /* 0x0000000000040947 */ /* 0x000fea0003800000 */
[----:B------:R-:W-:Y:S01]  /*2b20*/  BPT.TRAP 0x1 ;  /* 0x000000040000795c */ /* 0x000fe20000300000 */
.L_x_29:
[----:B------:R-:W0:Y:S01]  /*2b30*/  LDC R26, c[0x0][0x288] ;  /* 0x0000a200ff1a7b82 */ /* 0x000e220000000800 */
[----:B------:R-:W-:Y:S01]  /*2b40*/  IMAD.SHL.U32 R6, R6, 0x80, RZ ;  /* 0x0000008006067824 */ /* 0x000fe200078e00ff */
[--C-:B------:R-:W-:Y:S01]  /*2b50*/  SHF.R.U32.HI R10, RZ, 0x2, R0.reuse ;  /* 0x00000002ff0a7819 */ /* 0x100fe20000011600 */
[----:B------:R-:W-:Y:S01]  /*2b60*/  IMAD.SHL.U32 R29, R7, 0x80, RZ ;  /* 0x00000080071d7824 */ /* 0x000fe200078e00ff */
[----:B------:R-:W-:Y:S01]  /*2b70*/  LOP3.LUT R24, R0, 0x60, RZ, 0xc0, !PT ;  /* 0x0000006000187812 */ /* 0x000fe200078ec0ff */
[----:B------:R-:W-:Y:S01]  /*2b80*/  ULDC UR6, c[0x0][0x284] ;  /* 0x0000a10000067ab9 */ /* 0x000fe20000000800 */
[----:B------:R-:W-:Y:S02]  /*2b90*/  SHF.R.U32.HI R25, RZ, 0x7, R0 ;  /* 0x00000007ff197819 */ /* 0x000fe40000011600 */
[----:B------:R-:W-:Y:S02]  /*2ba0*/  LOP3.LUT R11, R10, 0x7, RZ, 0xc0, !PT ;  /* 0x000000070a0b7812 */ /* 0x000fe400078ec0ff */
[----:B------:R-:W-:-:S02]  /*2bb0*/  SHF.R.U32.HI R24, RZ, 0x1, R24 ;  /* 0x00000001ff187819 */ /* 0x000fc40000011618 */
[----:B------:R-:W-:Y:S02]  /*2bc0*/  LOP3.LUT R10, R25, 0x1, RZ, 0xc0, !PT ;  /* 0x00000001190a7812 */ /* 0x000fe400078ec0ff */
[----:B------:R-:W-:Y:S02]  /*2bd0*/  IADD3 R27, RZ, -R24, -R11 ;  /* 0x80000018ff1b7210 */ /* 0x000fe40007ffe80b */
[----:B------:R-:W-:Y:S01]  /*2be0*/  LOP3.LUT R25, R0, 0x3, RZ, 0xc0, !PT ;  /* 0x0000000300197812 */ /* 0x000fe200078ec0ff */
[C---:B------:R-:W-:Y:S02]  /*2bf0*/  IMAD.SHL.U32 R28, R10.reuse, 0x40, RZ ;  /* 0x000000400a1c7824 */ /* 0x040fe400078e00ff */
[----:B------:R-:W-:-:S03]  /*2c00*/  IMAD R10, R10, -0x40, R27 ;  /* 0xffffffc00a0a7824 */ /* 0x000fc600078e021b */
[----:B------:R-:W-:Y:S01]  /*2c10*/  LOP3.LUT R11, R28, 0x40, R11, 0xe2, !PT ;  /* 0x000000401c0b7812 */ /* 0x000fe200078ee20b */
[----:B------:R-:W-:Y:S01]  /*2c20*/  IMAD.MOV.U32 R28, RZ, RZ, -0x1 ;  /* 0xffffffffff1c7424 */ /* 0x000fe200078e00ff */
[----:B0-----:R-:W-:Y:S01]  /*2c30*/  ISETP.GE.AND P0, PT, R6, R26, PT ;  /* 0x0000001a0600720c */ /* 0x001fe20003f06270 */
[----:B------:R-:W-:Y:S01]  /*2c40*/  IMAD R31, R25, -0x2, R26 ;  /* 0xfffffffe191f7824 */ /* 0x000fe200078e021a */
[----:B------:R-:W-:Y:S01]  /*2c50*/  IADD3 R34, -R29, UR6, R10 ;  /* 0x000000061d227c10 */ /* 0x000fe2000fffe10a */
[----:B------:R-:W-:Y:S01]  /*2c60*/  IMAD.WIDE R26, R7, 0x80, RZ ;  /* 0x00000080071a7825 */ /* 0x000fe200078e02ff */
[----:B------:R-:W-:-:S03]  /*2c70*/  ISETP.GE.OR P0, PT, R29, UR6, P0 ;  /* 0x000000061d007c0c */ /* 0x000fc60008706670 */
[----:B------:R-:W-:Y:S01]  /*2c80*/  IMAD.SHL.U32 R25, R0, 0x2, RZ ;  /* 0x0000000200197824 */ /* 0x000fe200078e00ff */
[----:B------:R-:W-:Y:S01]  /*2c90*/  LOP3.LUT R35, R26, R11, R24, 0xfe, !PT ;  /* 0x0000000b1a237212 */ /* 0x000fe200078efe18 */
[----:B------:R-:W-:-:S03]  /*2ca0*/  IMAD.IADD R29, R31, 0x1, -R6 ;  /* 0x000000011f1d7824 */ /* 0x000fc600078e0a06 */
[----:B------:R-:W-:-:S05]  /*2cb0*/  LOP3.LUT R24, R6, 0x6, R25, 0xf8, !PT ;  /* 0x0000000606187812 */ /* 0x000fca00078ef819 */
[----:B------:R-:W-:Y:S05]  /*2cc0*/  @P0 BRA `(.L_x_31) ;  /* 0x0000004400c00947 */ /* 0x000fea0003800000 */
[----:B------:R-:W0:Y:S01]  /*2cd0*/  LDC.64 R32, c[0x0][0x5c8] ;  /* 0x00017200ff207b82 */ /* 0x000e220000000a00 */
[----:B------:R-:W-:Y:S01]  /*2ce0*/  SHF.R.S32.HI R30, RZ, 0x1f, R5 ;  /* 0x0000001fff1e7819 */ /* 0x000fe20000011405 */
[----:B------:R-:W-:Y:S01]  /*2cf0*/  ULDC.64 UR6, c[0x0][0x5d0] ;  /* 0x0001740000067ab9 */ /* 0x000fe20000000a00 */
[----:B------:R-:W-:Y:S01]  /*2d00*/  SHF.R.S32.HI R25, RZ, 0x1f, R24 ;  /* 0x0000001fff197819 */ /* 0x000fe20000011418 */
[----:B------:R-:W-:Y:S02]  /*2d10*/  BSSY B0, `(.L_x_31) ;  /* 0x000046b000007945 */ /* 0x000fe40003800000 */
[----:B------:R-:W-:-:S04]  /*2d20*/  IMAD R6, R30, UR6, RZ ;  /* 0x000000061e067c24 */ /* 0x000fc8000f8e02ff */
[C---:B------:R-:W-:Y:S02]  /*2d30*/  IMAD R11, R5.reuse, UR7, R6 ;  /* 0x00000007050b7c24 */ /* 0x040fe4000f8e0206 */
[----:B------:R-:W-:Y:S01]  /*2d40*/  IMAD.WIDE.U32 R6, R5, UR6, R24 ;  /* 0x0000000605067c25 */ /* 0x000fe2000f8e0018 */
[----:B------:R-:W-:-:S03]  /*2d50*/  ULDC.64 UR6, c[0x0][0x5c0] ;  /* 0x0001700000067ab9 */ /* 0x000fc60000000a00 */
[----:B------:R-:W-:Y:S02]  /*2d60*/  IMAD.IADD R7, R7, 0x1, R11 ;  /* 0x0000000107077824 */ /* 0x000fe400078e020b */
[----:B0-----:R-:W-:-:S04]  /*2d70*/  IMAD R10, R27, R32, RZ ;  /* 0x000000201b0a7224 */ /* 0x001fc800078e02ff */
[C---:B------:R-:W-:Y:S02]  /*2d80*/  IMAD R31, R35.reuse, R33, R10 ;  /* 0x00000021231f7224 */ /* 0x040fe400078e020a */
[----:B------:R-:W-:-:S04]  /*2d90*/  IMAD.WIDE.U32 R10, R35, R32, R6 ;  /* 0x00000020230a7225 */ /* 0x000fc800078e0006 */
[----:B------:R-:W-:Y:S01]  /*2da0*/  IMAD.IADD R11, R11, 0x1, R31 ;  /* 0x000000010b0b7824 */ /* 0x000fe200078e021f */
[----:B------:R-:W-:Y:S02]  /*2db0*/  LEA R6, P0, R32, R10, 0x3 ;  /* 0x0000000a20067211 */ /* 0x000fe400078018ff */
[----:B------:R-:W-:Y:S02]  /*2dc0*/  IADD3 R10, P1, R10, UR6, RZ ;  /* 0x000000060a0a7c10 */ /* 0x000fe4000ff3e0ff */
[----:B------:R-:W-:Y:S02]  /*2dd0*/  LEA.HI.X R7, R32, R11, R33, 0x3, P0 ;  /* 0x0000000b20077211 */ /* 0x000fe400000f1c21 */
[----:B---3-5:R-:W-:Y:S02]  /*2de0*/  FSETP.NEU.AND P0, PT, R9, RZ, PT ;  /* 0x000000ff0900720b */ /* 0x028fe40003f0d000 */
[----:B------:R-:W-:Y:S02]  /*2df0*/  IADD3 R6, P3, R6, UR6, RZ ;  /* 0x0000000606067c10 */ /* 0x000fe4000ff7e0ff */
[----:B------:R-:W-:-:S02]  /*2e00*/  IADD3.X R11, R11, UR7, RZ, P1, !PT ;  /* 0x000000070b0b7c10 */ /* 0x000fc40008ffe4ff */
[----:B------:R-:W-:-:S07]  /*2e10*/  IADD3.X R7, R7, UR7, RZ, P3, !PT ;  /* 0x0000000707077c10 */ /* 0x000fce0009ffe4ff */
[----:B------:R-:W-:Y:S05]  /*2e20*/  @!P0 BRA `(.L_x_32) ;  /* 0x00000034005c8947 */ /* 0x000fea0003800000 */
[----:B------:R-:W-:Y:S01]  /*2e30*/  ULDC.64 UR6, c[0x0][0x5b8] ;  /* 0x00016e0000067ab9 */ /* 0x000fe20000000a00 */
[----:B------:R-:W-:Y:S01]  /*2e40*/  ISETP.GE.AND P0, PT, R34, 0x1, PT ;  /* 0x000000012200780c */ /* 0x000fe20003f06270 */
[----:B------:R-:W-:Y:S01]  /*2e50*/  IMAD R32, R30, UR6, RZ ;  /* 0x000000061e207c24 */ /* 0x000fe2000f8e02ff */
[----:B------:R-:W-:Y:S01]  /*2e60*/  ULDC.64 UR10, c[0x0][0x5a8] ;  /* 0x00016a00000a7ab9 */ /* 0x000fe20000000a00 */
[----:B------:R-:W-:Y:S01]  /*2e70*/  IMAD.WIDE.U32 R30, R5, UR6, R24 ;  /* 0x00000006051e7c25 */ /* 0x000fe2000f8e0018 */
[----:B------:R-:W-:Y:S01]  /*2e80*/  ISETP.LT.OR P4, PT, R29, 0x1, !P0 ;  /* 0x000000011d00780c */ /* 0x000fe20004781670 */
[----:B------:R-:W-:Y:S02]  /*2e90*/  BSSY B1, `(.L_x_33) ;  /* 0x000000c000017945 */ /* 0x000fe40003800000 */
[----:B------:R-:W-:Y:S01]  /*2ea0*/  IMAD R5, R5, UR7, R32 ;  /* 0x0000000705057c24 */ /* 0x000fe2000f8e0220 */
[----:B------:R-:W-:-:S03]  /*2eb0*/  ULDC.64 UR6, c[0x0][0x5b0] ;  /* 0x00016c0000067ab9 */ /* 0x000fc60000000a00 */
[----:B------:R-:W-:Y:S02]  /*2ec0*/  IMAD.IADD R31, R31, 0x1, R5 ;  /* 0x000000011f1f7824 */ /* 0x000fe400078e0205 */
[----:B------:R-:W-:Y:S02]  /*2ed0*/  IMAD R5, R27, UR6, RZ ;  /* 0x000000061b057c24 */ /* 0x000fe4000f8e02ff */
[----:B------:R-:W-:-:S04]  /*2ee0*/  IMAD.WIDE.U32 R24, R35, UR6, R30 ;  /* 0x0000000623187c25 */ /* 0x000fc8000f8e001e */
[----:B------:R-:W-:Y:S01]  /*2ef0*/  IMAD R5, R35, UR7, R5 ;  /* 0x0000000723057c24 */ /* 0x000fe2000f8e0205 */
[----:B------:R-:W-:-:S04]  /*2f00*/  IADD3 R24, P1, R24, UR10, RZ ;  /* 0x0000000a18187c10 */ /* 0x000fc8000ff3e0ff */
[--C-:B------:R-:W-:Y:S02]  /*2f10*/  IADD3.X R25, R25, UR11, R5.reuse, P1, !PT ;  /* 0x0000000b19197c10 */ /* 0x100fe40008ffe405 */
[----:B------:R-:W-:Y:S01]  /*2f20*/  PRMT R5, RZ, 0x7610, R5 ;  /* 0x00007610ff057816 */ /* 0x000fe20000000005 */
[----:B------:R-:W-:Y:S06]  /*2f30*/  @P4 BRA `(.L_x_34) ;  /* 0x0000000000044947 */ /* 0x000fec0003800000 */
[----:B------:R0:W5:Y:S02]  /*2f40*/  LDG.E.U8 R5, desc[UR18][R24.64] ;  /* 0x0000001218057981 */ /* 0x000164000c1e1100 */
.L_x_34:
[----:B------:R-:W-:Y:S05]  /*2f50*/  BSYNC B1 ;  /* 0x0000000000017941 */ /* 0x000fea0003800000 */
.L_x_33:
[----:B-----5:R-:W-:Y:S01]  /*2f60*/  LOP3.LUT R5, R5, 0xff, RZ, 0xc0, !PT ;  /* 0x000000ff05057812 */ /* 0x020fe200078ec0ff */
[----:B------:R-:W-:Y:S01]  /*2f70*/  BSSY B1, `(.L_x_35) ;  /* 0x000000b000017945 */ /* 0x000fe20003800000 */
[----:B------:R-:W-:Y:S02]  /*2f80*/  ISETP.LT.OR P3, PT, R29, 0x2, !P0 ;  /* 0x000000021d00780c */ /* 0x000fe40004761670 */
[----:B------:R-:W-:-:S05]  /*2f90*/  F2FP.F16.E4M3.UNPACK_B R5, R5 ;  /* 0x00000005ff05723e */ /* 0x000fca00020006ff */
[----:B------:R-:W-:Y:S01]  /*2fa0*/  HADD2.F32 R32, -RZ, R5.H0_H0 ;  /* 0x20000005ff207230 */ /* 0x000fe20000004100 */
[----:B------:R-:W-:-:S04]  /*2fb0*/  PRMT R5, RZ, 0x7610, R5 ;  /* 0x00007610ff057816 */ /* 0x000fc80000000005 */
[----:B------:R-:W-:-:S04]  /*2fc0*/  FMUL R32, R32, R9 ;  /* 0x0000000920207220 */ /* 0x000fc80000400000 */
[----:B--2---:R-:W-:-:S05]  /*2fd0*/  FFMA R32, R141, R8, R32 ;  /* 0x000000088d207223 */ /* 0x004fca0000000020 */
[----:B------:R-:W-:-:S05]  /*2fe0*/  F2FP.SATFINITE.E4M3.F32.PACK_AB_MERGE_C R33, RZ, R32, RZ ;  /* 0x00000020ff21723e */ /* 0x000fca00048070ff */
[----:B------:R1:W-:Y:S01]  /*2ff0*/  @!P4 STG.E.U8 desc[UR18][R10.64], R33 ;  /* 0x000000210a00c986 */ /* 0x0003e2000c101112 */
[----:B------:R-:W-:Y:S05]  /*3000*/  @P3 BRA `(.L_x_36) ;  /* 0x0000000000043947 */ /* 0x000fea0003800000 */
[----:B------:R2:W5:Y:S02]  /*3010*/  LDG.E.U8 R5, desc[UR18][R24.64+0x1] ;  /* 0x0000011218057981 */ /* 0x000564000c1e1100 */
.L_x_36:
[----:B------:R-:W-:Y:S05]  /*3020*/  BSYNC B1 ;  /* 0x0000000000017941 */ /* 0x000fea0003800000 */
.L_x_35:
[----:B-----5:R-:W-:Y:S01]  /*3030*/  LOP3.LUT R5, R5, 0xff, RZ, 0xc0, !PT ;  /* 0x000000ff05057812 */ /* 0x020fe200078ec0ff */
[----:B------:R-:W-:Y:S01]  /*3040*/  BSSY B1, `(.L_x_37) ;  /* 0x0000013000017945 */ /* 0x000fe20003800000 */
[----:B-1----:R-:W-:Y:S02]  /*3050*/  IADD3 R33, P1, R35, 0x8, RZ ;  /* 0x0000000823217810 */ /* 0x002fe40007f3e0ff */
[----:B------:R-:W-:-:S03]  /*3060*/  F2FP.F16.E4M3.UNPACK_B R5, R5 ;  /* 0x00000005ff05723e */ /* 0x000fc600020006ff */
[----:B------:R-:W-:Y:S01]  /*3070*/  IMAD.X R27, RZ, RZ, R27, P1 ;  /* 0x000000ffff1b7224 */ /* 0x000fe200008e061b */
[----:B------:R-:W-:Y:S01]  /*3080*/  ISETP.GE.AND P1, PT, R34, 0x9, PT ;  /* 0x000000092200780c */ /* 0x000fe20003f26270 */
[----:B------:R-:W-:Y:S02]  /*3090*/  HADD2.F32 R26, -RZ, R5.H0_H0 ;  /* 0x20000005ff1a7230 */ /* 0x000fe40000004100 */
[----:B------:R-:W-:Y:S01]  /*30a0*/  IMAD.WIDE.U32 R30, R33, UR6, R30 ;  /* 0x00000006211e7c25 */ /* 0x000fe2000f8e001e */
[----:B------:R-:W-:-:S03]  /*30b0*/  ISETP.LT.OR P5, PT, R29, 0x1, !P1 ;  /* 0x000000011d00780c */ /* 0x000fc60004fa1670 */
[----:B------:R-:W-:Y:S01]  /*30c0*/  FMUL R5, R26, R9 ;  /* 0x000000091a057220 */ /* 0x000fe20000400000 */
[----:B------:R-:W-:-:S03]  /*30d0*/  IMAD R26, R27, UR6, RZ ;  /* 0x000000061b1a7c24 */ /* 0x000fc6000f8e02ff */
[----:B------:R-:W-:Y:S01]  /*30e0*/  FFMA R5, R136, R8, R5 ;  /* 0x0000000888057223 */ /* 0x000fe20000000005 */
[----:B------:R-:W-:Y:S01]  /*30f0*/  IMAD R33, R33, UR7, R26 ;  /* 0x0000000721217c24 */ /* 0x000fe2000f8e021a */
[----:B------:R-:W-:-:S03]  /*3100*/  IADD3 R26, P4, R30, UR10, RZ ;  /* 0x0000000a1e1a7c10 */ /* 0x000fc6000ff9e0ff */
[----:B------:R-:W-:Y:S02]  /*3110*/  F2FP.SATFINITE.E4M3.F32.PACK_AB_MERGE_C R35, RZ, R5, RZ ;  /* 0x00000005ff23723e */ /* 0x000fe400048070ff */
[----:B------:R-:W-:Y:S02]  /*3120*/  IADD3.X R27, R31, UR11, R33, P4, !PT ;  /* 0x0000000b1f1b7c10 */ /* 0x000fe4000a7fe421 */
[----:B------:R-:W-:Y:S01]  /*3130*/  PRMT R5, RZ, 0x7610, R5 ;  /* 0x00007610ff057816 */ /* 0x000fe20000000005 */
[----:B------:R1:W-:Y:S01]  /*3140*/  @!P3 STG.E.U8 desc[UR18][R10.64+0x1], R35 ;  /* 0x000001230a00b986 */ /* 0x0003e2000c101112 */
[----:B------:R-:W-:Y:S05]  /*3150*/  @P5 BRA `(.L_x_38) ;  /* 0x0000000000045947 */ /* 0x000fea0003800000 */
[----:B------:R3:W5:Y:S02]  /*3160*/  LDG.E.U8 R5, desc[UR18][R26.64] ;  /* 0x000000121a057981 */ /* 0x000764000c1e1100 */
.L_x_38:
[----:B------:R-:W-:Y:S05]  /*3170*/  BSYNC B1 ;  /* 0x0000000000017941 */ /* 0x000fea0003800000 */
.L_x_37:
[----:B-----5:R-:W-:Y:S01]  /*3180*/  LOP3.LUT R5, R5, 0xff, RZ, 0xc0, !PT ;  /* 0x000000ff05057812 */ /* 0x020fe200078ec0ff */
[----:B------:R-:W-:Y:S01]  /*3190*/  BSSY B1, `(.L_x_39) ;  /* 0x000000b000017945 */ /* 0x000fe20003800000 */
[----:B------:R-:W-:Y:S02]  /*31a0*/  ISETP.LT.OR P3, PT, R29, 0x2, !P1 ;  /* 0x000000021d00780c */ /* 0x000fe40004f61670 */
[----:B------:R-:W-:-:S05]  /*31b0*/  F2FP.F16.E4M3.UNPACK_B R5, R5 ;  /* 0x00000005ff05723e */ /* 0x000fca00020006ff */
[----:B------:R-:W-:Y:S01]  /*31c0*/  HADD2.F32 R30, -RZ, R5.H0_H0 ;  /* 0x20000005ff1e7230 */ /* 0x000fe20000004100 */
[----:B------:R-:W-:-:S04]  /*31d0*/  PRMT R5, RZ, 0x7610, R5 ;  /* 0x00007610ff057816 */ /* 0x000fc80000000005 */
[----:B------:R-:W-:-:S04]  /*31e0*/  FMUL R30, R30, R9 ;  /* 0x000000091e1e7220 */ /* 0x000fc80000400000 */
[----:B------:R-:W-:-:S05]  /*31f0*/  FFMA R30, R139, R8, R30 ;  /* 0x000000088b1e7223 */ /* 0x000fca000000001e */
[----:B------:R-:W-:-:S05]  /*3200*/  F2FP.SATFINITE.E4M3.F32.PACK_AB_MERGE_C R31, RZ, R30, RZ ;  /* 0x0000001eff1f723e */ /* 0x000fca00048070ff */
[----:B------:R4:W-:Y:S01]  /*3210*/  @!P5 STG.E.U8 desc[UR18][R6.64], R31 ;  /* 0x0000001f0600d986 */ /* 0x0009e2000c101112 */
[----:B------:R-:W-:Y:S05]  /*3220*/  @P3 BRA `(.L_x_40) ;  /* 0x0000000000043947 */ /* 0x000fea0003800000 */
[----:B------:R0:W5:Y:S02]  /*3230*/  LDG.E.U8 R5, desc[UR18][R26.64+0x1] ;  /* 0x000001121a057981 */ /* 0x000164000c1e1100 */
.L_x_40:
[----:B------:R-:W-:Y:S05]  /*3240*/  BSYNC B1 ;  /* 0x0000000000017941 */ /* 0x000fea0003800000 */
.L_x_39:
[----:B-----5:R-:W-:Y:S01]  /*3250*/  LOP3.LUT R5, R5, 0xff, RZ, 0xc0, !PT ;  /* 0x000000ff05057812 */ /* 0x020fe200078ec0ff */
[----:B------:R-:W-:Y:S01]  /*3260*/  BSSY B1, `(.L_x_41) ;  /* 0x000000b000017945 */ /* 0x000fe20003800000 */
[----:B------:R-:W-:Y:S02]  /*3270*/  ISETP.LT.OR P4, PT, R29, 0x9, !P0 ;  /* 0x000000091d00780c */ /* 0x000fe40004781670 */
[----:B------:R-:W-:-:S05]  /*3280*/  F2FP.F16.E4M3.UNPACK_B R5, R5 ;  /* 0x00000005ff05723e */ /* 0x000fca00020006ff */
[----:B------:R-:W-:-:S05]  /*3290*/  HADD2.F32 R30, -RZ, R5.H0_H0 ;  /* 0x20000005ff1e7230 */ /* 0x000fca0000004100 */
[----:B------:R-:W-:-:S04]  /*32a0*/  FMUL R5, R30, R9 ;  /* 0x000000091e057220 */ /* 0x000fc80000400000 */
[----:B------:R-:W-:-:S05]  /*32b0*/  FFMA R5, R134, R8, R5 ;  /* 0x0000000886057223 */ /* 0x000fca0000000005 */
[----:B----4-:R-:W-:Y:S02]  /*32c0*/  F2FP.SATFINITE.E4M3.F32.PACK_AB_MERGE_C R31, RZ, R5, RZ ;  /* 0x00000005ff1f723e */ /* 0x010fe400048070ff */
[----:B------:R-:W-:-:S03]  /*32d0*/  PRMT R5, RZ, 0x7610, R5 ;  /* 0x00007610ff057816 */ /* 0x000fc60000000005 */
[----:B------:R4:W-:Y:S01]  /*32e0*/  @!P3 STG.E.U8 desc[UR18][R6.64+0x1], R31 ;  /* 0x0000011f0600b986 */ /* 0x0009e2000c101112 */
[----:B------:R-:W-:Y:S05]  /*32f0*/  @P4 BRA `(.L_x_42) ;  /* 0x0000000000044947 */ /* 0x000fea0003800000 */
[----:B------:R0:W5:Y:S02]  /*3300*/  LDG.E.U8 R5, desc[UR18][R24.64+0x8] ;  /* 0x0000081218057981 */ /* 0x000164000c1e1100 */
.L_x_42:
[----:B------:R-:W-:Y:S05]  /*3310*/  BSYNC B1 ;  /* 0x0000000000017941 */ /* 0x000fea0003800000 */
.L_x_41:
        /* <DEDUP_REMOVED lines=8> */
[----:B----4-:R-:W-:-:S05]  /*33a0*/  F2FP.SATFINITE.E4M3.F32.PACK_AB_MERGE_C R31, RZ, R30, RZ ;  /* 0x0000001eff1f723e */ /* 0x010fca00048070ff */
[----:B------:R4:W-:Y:S01]  /*33b0*/  @!P4 STG.E.U8 desc[UR18][R10.64+0x8], R31 ;  /* 0x0000081f0a00c986 */ /* 0x0009e2000c101112 */
[----:B------:R-:W-:Y:S05]  /*33c0*/  @P3 BRA `(.L_x_44) ;  /* 0x0000000000043947 */ /* 0x000fea0003800000 */
[----:B------:R0:W5:Y:S02]  /*33d0*/  LDG.E.U8 R5, desc[UR18][R24.64+0x9] ;  /* 0x0000091218057981 */ /* 0x000164000c1e1100 */
.L_x_44:
[----:B------:R-:W-:Y:S05]  /*33e0*/  BSYNC B1 ;  /* 0x0000000000017941 */ /* 0x000fea0003800000 */
.L_x_43:
        /* <DEDUP_REMOVED lines=12> */
.L_x_46:
[----:B------:R-:W-:Y:S05]  /*34b0*/  BSYNC B1 ;  /* 0x0000000000017941 */ /* 0x000fea0003800000 */
.L_x_45:
        /* <DEDUP_REMOVED lines=12> */
.L_x_48:
[----:B------:R-:W-:Y:S05]  /*3580*/  BSYNC B1 ;  /* 0x0000000000017941 */ /* 0x000fea0003800000 */
.L_x_47:
        /* <DEDUP_REMOVED lines=12> */
.L_x_50:
[----:B------:R-:W-:Y:S05]  /*3650*/  BSYNC B1 ;  /* 0x0000000000017941 */ /* 0x000fea0003800000 */
.L_x_49:
        /* <DEDUP_REMOVED lines=12> */
.L_x_52:
[----:B------:R-:W-:Y:S05]  /*3720*/  BSYNC B1 ;  /* 0x0000000000017941 */ /* 0x000fea0003800000 */
.L_x_51:
        /* <DEDUP_REMOVED lines=12> */
.L_x_54:
[----:B------:R-:W-:Y:S05]  /*37f0*/  BSYNC B1 ;  /* 0x0000000000017941 */ /* 0x000fea0003800000 */
.L_x_53:
        /* <DEDUP_REMOVED lines=12> */
.L_x_56:
[----:B------:R-:W-:Y:S05]  /*38c0*/  BSYNC B1 ;  /* 0x0000000000017941 */ /* 0x000fea0003800000 */
.L_x_55:
        /* <DEDUP_REMOVED lines=12> */
.L_x_58:
[----:B------:R-:W-:Y:S05]  /*3990*/  BSYNC B1 ;  /* 0x0000000000017941 */ /* 0x000fea0003800000 */
.L_x_57:
        /* <DEDUP_REMOVED lines=12> */
.L_x_60:
[----:B------:R-:W-:Y:S05]  /*3a60*/  BSYNC B1 ;  /* 0x0000000000017941 */ /* 0x000fea0003800000 */
.L_x_59:
        /* <DEDUP_REMOVED lines=12> */
.L_x_62:
[----:B------:R-:W-:Y:S05]  /*3b30*/  BSYNC B1 ;  /* 0x0000000000017941 */ /* 0x000fea0003800000 */
.L_x_61:
        /* <DEDUP_REMOVED lines=12> */
.L_x_64:
[----:B------:R-:W-:Y:S05]  /*3c00*/  BSYNC B1 ;  /* 0x0000000000017941 */ /* 0x000fea0003800000 */
.L_x_63:
        /* <DEDUP_REMOVED lines=12> */
.L_x_66:
[----:B------:R-:W-:Y:S05]  /*3cd0*/  BSYNC B1 ;  /* 0x0000000000017941 */ /* 0x000fea0003800000 */
.L_x_65:
        /* <DEDUP_REMOVED lines=12> */
.L_x_68:
[----:B------:R-:W-:Y:S05]  /*3da0*/  BSYNC B1 ;  /* 0x0000000000017941 */ /* 0x000fea0003800000 */
.L_x_67:
        /* <DEDUP_REMOVED lines=12> */
.L_x_70:
[----:B------:R-:W-:Y:S05]  /*3e70*/  BSYNC B1 ;  /* 0x0000000000017941 */ /* 0x000fea0003800000 */
.L_x_69:
        /* <DEDUP_REMOVED lines=12> */
.L_x_72:
[----:B------:R-:W-:Y:S05]  /*3f40*/  BSYNC B1 ;  /* 0x0000000000017941 */ /* 0x000fea0003800000 */
.L_x_71:
        /* <DEDUP_REMOVED lines=12> */
.L_x_74:
[----:B------:R-:W-:Y:S05]  /*4010*/  BSYNC B1 ;  /* 0x0000000000017941 */ /* 0x000fea0003800000 */
.L_x_73:
        /* <DEDUP_REMOVED lines=12> */
.L_x_76:
[----:B------:R-:W-:Y:S05]  /*40e0*/  BSYNC B1 ;  /* 0x0000000000017941 */ /* 0x000fea0003800000 */
.L_x_75:
        /* <DEDUP_REMOVED lines=12> */
.L_x_78:
[----:B------:R-:W-:Y:S05]  /*41b0*/  BSYNC B1 ;  /* 0x0000000000017941 */ /* 0x000fea0003800000 */
.L_x_77:
        /* <DEDUP_REMOVED lines=12> */
.L_x_80:
[----:B------:R-:W-:Y:S05]  /*4280*/  BSYNC B1 ;  /* 0x0000000000017941 */ /* 0x000fea0003800000 */
.L_x_79:
        /* <DEDUP_REMOVED lines=12> */
.L_x_82:
[----:B------:R-:W-:Y:S05]  /*4350*/  BSYNC B1 ;  /* 0x0000000000017941 */ /* 0x000fea0003800000 */
.L_x_81:
        /* <DEDUP_REMOVED lines=12> */
.L_x_84:
[----:B------:R-:W-:Y:S05]  /*4420*/  BSYNC B1 ;  /* 0x0000000000017941 */ /* 0x000fea0003800000 */
.L_x_83:
        /* <DEDUP_REMOVED lines=12> */
.L_x_86:
[----:B------:R-:W-:Y:S05]  /*44f0*/  BSYNC B1 ;  /* 0x0000000000017941 */ /* 0x000fea0003800000 */
.L_x_85:
        /* <DEDUP_REMOVED lines=12> */
.L_x_88:
[----:B------:R-:W-:Y:S05]  /*45c0*/  BSYNC B1 ;  /* 0x0000000000017941 */ /* 0x000fea0003800000 */
.L_x_87:
        /* <DEDUP_REMOVED lines=12> */
.L_x_90:
[----:B------:R-:W-:Y:S05]  /*4690*/  BSYNC B1 ;  /* 0x0000000000017941 */ /* 0x000fea0003800000 */
.L_x_89:
        /* <DEDUP_REMOVED lines=12> */
.L_x_92:
[----:B------:R-:W-:Y:S05]  /*4760*/  BSYNC B1 ;  /* 0x0000000000017941 */ /* 0x000fea0003800000 */
.L_x_91:
        /* <DEDUP_REMOVED lines=12> */
.L_x_94:
[----:B------:R-:W-:Y:S05]  /*4830*/  BSYNC B1 ;  /* 0x0000000000017941 */ /* 0x000fea0003800000 */
.L_x_93:
        /* <DEDUP_REMOVED lines=12> */
.L_x_96:
[----:B------:R-:W-:Y:S05]  /*4900*/  BSYNC B1 ;  /* 0x0000000000017941 */ /* 0x000fea0003800000 */
.L_x_95:
        /* <DEDUP_REMOVED lines=12> */
.L_x_98:
[----:B------:R-:W-:Y:S05]  /*49d0*/  BSYNC B1 ;  /* 0x0000000000017941 */ /* 0x000fea0003800000 */
.L_x_97:
        /* <DEDUP_REMOVED lines=12> */
.L_x_100:
[----:B------:R-:W-:Y:S05]  /*4aa0*/  BSYNC B1 ;  /* 0x0000000000017941 */ /* 0x000fea0003800000 */
.L_x_99:
        /* <DEDUP_REMOVED lines=12> */
.L_x_102:
[----:B------:R-:W-:Y:S05]  /*4b70*/  BSYNC B1 ;  /* 0x0000000000017941 */ /* 0x000fea0003800000 */
.L_x_101:
        /* <DEDUP_REMOVED lines=12> */
.L_x_104:
[----:B------:R-:W-:Y:S05]  /*4c40*/  BSYNC B1 ;  /* 0x0000000000017941 */ /* 0x000fea0003800000 */
.L_x_103:
        /* <DEDUP_REMOVED lines=12> */
.L_x_106:
[----:B------:R-:W-:Y:S05]  /*4d10*/  BSYNC B1 ;  /* 0x0000000000017941 */ /* 0x000fea0003800000 */
.L_x_105:
        /* <DEDUP_REMOVED lines=12> */
.L_x_108:
[----:B------:R-:W-:Y:S05]  /*4de0*/  BSYNC B1 ;  /* 0x0000000000017941 */ /* 0x000fea0003800000 */
.L_x_107:
        /* <DEDUP_REMOVED lines=12> */
.L_x_110:
[----:B------:R-:W-:Y:S05]  /*4eb0*/  BSYNC B1 ;  /* 0x0000000000017941 */ /* 0x000fea0003800000 */
.L_x_109:
        /* <DEDUP_REMOVED lines=12> */
.L_x_112:
[----:B------:R-:W-:Y:S05]  /*4f80*/  BSYNC B1 ;  /* 0x0000000000017941 */ /* 0x000fea0003800000 */
.L_x_111:
        /* <DEDUP_REMOVED lines=12> */
.L_x_114:
[----:B------:R-:W-:Y:S05]  /*5050*/  BSYNC B1 ;  /* 0x0000000000017941 */ /* 0x000fea0003800000 */
.L_x_113:
        /* <DEDUP_REMOVED lines=12> */
.L_x_116:
[----:B------:R-:W-:Y:S05]  /*5120*/  BSYNC B1 ;  /* 0x0000000000017941 */ /* 0x000fea0003800000 */
.L_x_115:
        /* <DEDUP_REMOVED lines=12> */
.L_x_118:
[----:B------:R-:W-:Y:S05]  /*51f0*/  BSYNC B1 ;  /* 0x0000000000017941 */ /* 0x000fea0003800000 */
.L_x_117:
        /* <DEDUP_REMOVED lines=12> */
.L_x_120:
[----:B------:R-:W-:Y:S05]  /*52c0*/  BSYNC B1 ;  /* 0x0000000000017941 */ /* 0x000fea0003800000 */
.L_x_119:
        /* <DEDUP_REMOVED lines=12> */
.L_x_122:
[----:B------:R-:W-:Y:S05]  /*5390*/  BSYNC B1 ;  /* 0x0000000000017941 */ /* 0x000fea0003800000 */
.L_x_121:
        /* <DEDUP_REMOVED lines=12> */
.L_x_124:
[----:B------:R-:W-:Y:S05]  /*5460*/  BSYNC B1 ;  /* 0x0000000000017941 */ /* 0x000fea0003800000 */
.L_x_123:
        /* <DEDUP_REMOVED lines=12> */
.L_x_126:
[----:B------:R-:W-:Y:S05]  /*5530*/  BSYNC B1 ;  /* 0x0000000000017941 */ /* 0x000fea0003800000 */
.L_x_125:
        /* <DEDUP_REMOVED lines=12> */
.L_x_128:
[----:B------:R-:W-:Y:S05]  /*5600*/  BSYNC B1 ;  /* 0x0000000000017941 */ /* 0x000fea0003800000 */
.L_x_127:
        /* <DEDUP_REMOVED lines=12> */
.L_x_130:
[----:B------:R-:W-:Y:S05]  /*56d0*/  BSYNC B1 ;  /* 0x0000000000017941 */ /* 0x000fea0003800000 */
.L_x_129:
        /* <DEDUP_REMOVED lines=12> */
.L_x_132:
[----:B------:R-:W-:Y:S05]  /*57a0*/  BSYNC B1 ;  /* 0x0000000000017941 */ /* 0x000fea0003800000 */
.L_x_131:
        /* <DEDUP_REMOVED lines=12> */
.L_x_134:
[----:B------:R-:W-:Y:S05]  /*5870*/  BSYNC B1 ;  /* 0x0000000000017941 */ /* 0x000fea0003800000 */
.L_x_133:
        /* <DEDUP_REMOVED lines=12> */
.L_x_136:
[----:B------:R-:W-:Y:S05]  /*5940*/  BSYNC B1 ;  /* 0x0000000000017941 */ /* 0x000fea0003800000 */
.L_x_135:
        /* <DEDUP_REMOVED lines=12> */
.L_x_138:
[----:B------:R-:W-:Y:S05]  /*5a10*/  BSYNC B1 ;  /* 0x0000000000017941 */ /* 0x000fea0003800000 */
.L_x_137:
        /* <DEDUP_REMOVED lines=12> */
.L_x_140:
[----:B------:R-:W-:Y:S05]  /*5ae0*/  BSYNC B1 ;  /* 0x0000000000017941 */ /* 0x000fea0003800000 */
.L_x_139:
        /* <DEDUP_REMOVED lines=12> */
.L_x_142:
[----:B------:R-:W-:Y:S05]  /*5bb0*/  BSYNC B1 ;  /* 0x0000000000017941 */ /* 0x000fea0003800000 */
.L_x_141:
        /* <DEDUP_REMOVED lines=12> */
.L_x_144:
[----:B------:R-:W-:Y:S05]  /*5c80*/  BSYNC B1 ;  /* 0x0000000000017941 */ /* 0x000fea0003800000 */
.L_x_143:
[----:B-----5:R-:W-:Y:S01]  /*5c90*/  LOP3.LUT R5, R5, 0xff, RZ, 0xc0, !PT ;  /* 0x000000ff05057812 */ /* 0x020fe200078ec0ff */
[----:B------:R-:W-:Y:S01]  /*5ca0*/  BSSY B1, `(.L_x_145) ;  /* 0x000000b000017945 */ /* 0x000fe20003800000 */
[----:B------:R-:W-:Y:S02]  /*5cb0*/  ISETP.LT.OR P4, PT, R29, 0x71, !P0 ;  /* 0x000000711d00780c */ /* 0x000fe40004781670 */
[----:B------:R-:W-:-:S05]  /*5cc0*/  F2FP.F16.E4M3.UNPACK_B R5, R5 ;  /* 0x00000005ff05723e */ /* 0x000fca00020006ff */
[----:B------:R-:W-:-:S05]  /*5cd0*/  HADD2.F32 R18, -RZ, R5.H0_H0 ;  /* 0x20000005ff127230 */ /* 0x000fca0000004100 */
[----:B------:R-:W-:-:S04]  /*5ce0*/  FMUL R5, R18, R9 ;  /* 0x0000000912057220 */ /* 0x000fc80000400000 */
[----:B------:R-:W-:-:S05]  /*5cf0*/  FFMA R5, R20, R8, R5 ;  /* 0x0000000814057223 */ /* 0x000fca0000000005 */
[----:B0-----:R-:W-:Y:S02]  /*5d00*/  F2FP.SATFINITE.E4M3.F32.PACK_AB_MERGE_C R23, RZ, R5, RZ ;  /* 0x00000005ff17723e */ /* 0x001fe400048070ff */
[----:B------:R-:W-:-:S03]  /*5d10*/  PRMT R5, RZ, 0x7610, R5 ;  /* 0x00007610ff057816 */ /* 0x000fc60000000005 */
[----:B------:R0:W-:Y:S01]  /*5d20*/  @!P3 STG.E.U8 desc[UR18][R6.64+0x69], R23 ;  /* 0x000069170600b986 */ /* 0x0001e2000c101112 */
[----:B------:R-:W-:Y:S05]  /*5d30*/  @P4 BRA `(.L_x_146) ;  /* 0x0000000000044947 */ /* 0x000fea0003800000 */
[----:B------:R0:W5:Y:S02]  /*5d40*/  LDG.E.U8 R5, desc[UR18][R24.64+0x70] ;  /* 0x0000701218057981 */ /* 0x000164000c1e1100 */
.L_x_146:
[----:B------:R-:W-:Y:S05]  /*5d50*/  BSYNC B1 ;  /* 0x0000000000017941 */ /* 0x000fea0003800000 */
.L_x_145:
        /* <DEDUP_REMOVED lines=12> */
.L_x_148:
[----:B------:R-:W-:Y:S05]  /*5e20*/  BSYNC B1 ;  /* 0x0000000000017941 */ /* 0x000fea0003800000 */
.L_x_147:
        /* <DEDUP_REMOVED lines=12> */
.L_x_150:
[----:B------:R-:W-:Y:S05]  /*5ef0*/  BSYNC B1 ;  /* 0x0000000000017941 */ /* 0x000fea0003800000 */
.L_x_149:
        /* <DEDUP_REMOVED lines=8> */
[----:B0-----:R-:W-:-:S05]  /*5f80*/  F2FP.SATFINITE.E4M3.F32.PACK_AB_MERGE_C R17, RZ, R18, RZ ;  /* 0x00000012ff11723e */ /* 0x001fca00048070ff */
[----:B------:R0:W-:Y:S01]  /*5f90*/  @!P4 STG.E.U8 desc[UR18][R6.64+0x70], R17 ;  /* 0x000070110600c986 */ /* 0x0001e2000c101112 */
[----:B------:R-:W-:Y:S05]  /*5fa0*/  @P3 BRA `(.L_x_152) ;  /* 0x0000000000043947 */ /* 0x000fea0003800000 */
[----:B------:R0:W5:Y:S02]  /*5fb0*/  LDG.E.U8 R5, desc[UR18][R26.64+0x71] ;  /* 0x000071121a057981 */ /* 0x000164000c1e1100 */
.L_x_152:
[----:B------:R-:W-:Y:S05]  /*5fc0*/  BSYNC B1 ;  /* 0x0000000000017941 */ /* 0x000fea0003800000 */
.L_x_151:
        /* <DEDUP_REMOVED lines=12> */
.L_x_154:
[----:B------:R-:W-:Y:S05]  /*6090*/  BSYNC B1 ;  /* 0x0000000000017941 */ /* 0x000fea0003800000 */
.L_x_153:
        /* <DEDUP_REMOVED lines=12> */
.L_x_156:
[----:B------:R-:W-:Y:S05]  /*6160*/  BSYNC B1 ;  /* 0x0000000000017941 */ /* 0x000fea0003800000 */
.L_x_155:
        /* <DEDUP_REMOVED lines=12> */
.L_x_158:
[----:B------:R-:W-:Y:S05]  /*6230*/  BSYNC B1 ;  /* 0x0000000000017941 */ /* 0x000fea0003800000 */
.L_x_157:
[----:B-----5:R-:W-:Y:S01]  /*6240*/  LOP3.LUT R5, R5, 0xff, RZ, 0xc0, !PT ;  /* 0x000000ff05057812 */ /* 0x020fe200078ec0ff */
[----:B------:R-:W-:Y:S01]  /*6250*/  BSSY B1, `(.L_x_159) ;  /* 0x000000b000017945 */ /* 0x000fe20003800000 */
[----:B------:R-:W-:Y:S02]  /*6260*/  ISETP.LT.OR P1, PT, R29, 0x7a, !P1 ;  /* 0x0000007a1d00780c */ /* 0x000fe40004f21670 */
[----:B------:R-:W-:-:S05]  /*6270*/  F2FP.F16.E4M3.UNPACK_B R5, R5 ;  /* 0x00000005ff05723e */ /* 0x000fca00020006ff */
[----:B01--4-:R-:W-:Y:S01]  /*6280*/  HADD2.F32 R10, -RZ, R5.H0_H0 ;  /* 0x20000005ff0a7230 */ /* 0x013fe20000004100 */
[----:B------:R-:W-:-:S04]  /*6290*/  PRMT R5, RZ, 0x7610, R5 ;  /* 0x00007610ff057816 */ /* 0x000fc80000000005 */
[----:B------:R-:W-:-:S04]  /*62a0*/  FMUL R10, R10, R9 ;  /* 0x000000090a0a7220 */ /* 0x000fc80000400000 */
[----:B------:R-:W-:-:S05]  /*62b0*/  FFMA R10, R15, R8, R10 ;  /* 0x000000080f0a7223 */ /* 0x000fca000000000a */
[----:B------:R-:W-:-:S05]  /*62c0*/  F2FP.SATFINITE.E4M3.F32.PACK_AB_MERGE_C R11, RZ, R10, RZ ;  /* 0x0000000aff0b723e */ /* 0x000fca00048070ff */
[----:B------:R0:W-:Y:S01]  /*62d0*/  @!P3 STG.E.U8 desc[UR18][R6.64+0x78], R11 ;  /* 0x0000780b0600b986 */ /* 0x0001e2000c101112 */
[----:B------:R-:W-:Y:S05]  /*62e0*/  @P1 BRA `(.L_x_160) ;  /* 0x0000000000041947 */ /* 0x000fea0003800000 */
[----:B------:R1:W5:Y:S02]  /*62f0*/  LDG.E.U8 R5, desc[UR18][R26.64+0x79] ;  /* 0x000079121a057981 */ /* 0x000364000c1e1100 */
.L_x_160:
[----:B------:R-:W-:Y:S05]  /*6300*/  BSYNC B1 ;  /* 0x0000000000017941 */ /* 0x000fea0003800000 */
.L_x_159:
[----:B------:R-:W-:Y:S05]  /*6310*/  @P1 BRA `(.L_x_161) ;  /* 0x0000001000281947 */ /* 0x000fea0003800000 */
[----:B-----5:R-:W-:-:S04]  /*6320*/  LOP3.LUT R5, R5, 0xff, RZ, 0xc0, !PT ;  /* 0x000000ff05057812 */ /* 0x020fc800078ec0ff */
[----:B------:R-:W-:-:S05]  /*6330*/  F2FP.F16.E4M3.UNPACK_B R5, R5 ;  /* 0x00000005ff05723e */ /* 0x000fca00020006ff */
[----:B------:R-:W-:-:S05]  /*6340*/  HADD2.F32 R10, -RZ, R5.H0_H0 ;  /* 0x20000005ff0a7230 */ /* 0x000fca0000004100 */
[----:B------:R-:W-:-:S04]  /*6350*/  FMUL R5, R10, R9 ;  /* 0x000000090a057220 */ /* 0x000fc80000400000 */
[----:B------:R-:W-:-:S05]  /*6360*/  FFMA R5, R14, R8, R5 ;  /* 0x000000080e057223 */ /* 0x000fca0000000005 */
[----:B------:R-:W-:-:S05]  /*6370*/  F2FP.SATFINITE.E4M3.F32.PACK_AB_MERGE_C R5, RZ, R5, RZ ;  /* 0x00000005ff05723e */ /* 0x000fca00048070ff */
[----:B------:R4:W-:Y:S01]  /*6380*/  STG.E.U8 desc[UR18][R6.64+0x79], R5 ;  /* 0x0000790506007986 */ /* 0x0009e2000c101112 */
[----:B------:R-:W-:Y:S05]  /*6390*/  BRA `(.L_x_161) ;  /* 0x0000001000087947 */ /* 0x000fea0003800000 */
.L_x_32:
[----:B------:R-:W-:Y:S01]  /*63a0*/  ISETP.GE.AND P1, PT, R34, 0x1, PT ;  /* 0x000000012200780c */ /* 0x000fe20003f26270 */
[-C--:B--2---:R-:W-:Y:S01]  /*63b0*/  FMUL R141, R141, R8.reuse ;  /* 0x000000088d8d7220 */ /* 0x084fe20000400000 */
[-C--:B------:R-:W-:Y:S01]  /*63c0*/  FMUL R136, R136, R8.reuse ;  /* 0x0000000888887220 */ /* 0x080fe20000400000 */
[----:B------:R-:W-:Y:S01]  /*63d0*/  ISETP.GE.AND P0, PT, R34, 0x9, PT ;  /* 0x000000092200780c */ /* 0x000fe20003f06270 */
[-C--:B------:R-:W-:Y:S01]  /*63e0*/  FMUL R139, R139, R8.reuse ;  /* 0x000000088b8b7220 */ /* 0x080fe20000400000 */
[C---:B------:R-:W-:Y:S01]  /*63f0*/  ISETP.LT.OR P4, PT, R29.reuse, 0x1, !P1 ;  /* 0x000000011d00780c */ /* 0x040fe20004f81670 */
[-C--:B------:R-:W-:Y:S01]  /*6400*/  FMUL R134, R134, R8.reuse ;  /* 0x0000000886867220 */ /* 0x080fe20000400000 */
[----:B------:R-:W-:Y:S01]  /*6410*/  ISETP.LT.OR P5, PT, R29, 0x2, !P1 ;  /* 0x000000021d00780c */ /* 0x000fe20004fa1670 */
[-C--:B------:R-:W-:Y:S01]  /*6420*/  FMUL R137, R137, R8.reuse ;  /* 0x0000000889897220 */ /* 0x080fe20000400000 */
[----:B------:R-:W-:Y:S01]  /*6430*/  F2FP.SATFINITE.E4M3.F32.PACK_AB_MERGE_C R141, RZ, R141, RZ ;  /* 0x0000008dff8d723e */ /* 0x000fe200048070ff */
[----:B------:R-:W-:Y:S01]  /*6440*/  FMUL R132, R132, R8 ;  /* 0x0000000884847220 */ /* 0x000fe20000400000 */
[----:B------:R-:W-:Y:S01]  /*6450*/  F2FP.SATFINITE.E4M3.F32.PACK_AB_MERGE_C R5, RZ, R136, RZ ;  /* 0x00000088ff05723e */ /* 0x000fe200048070ff */
[-C--:B------:R-:W-:Y:S01]  /*6460*/  FMUL R135, R135, R8.reuse ;  /* 0x0000000887877220 */ /* 0x080fe20000400000 */
[C---:B------:R-:W-:Y:S01]  /*6470*/  ISETP.LT.OR P3, PT, R29.reuse, 0x1, !P0 ;  /* 0x000000011d00780c */ /* 0x040fe20004761670 */
[-C--:B------:R-:W-:Y:S01]  /*6480*/  FMUL R130, R130, R8.reuse ;  /* 0x0000000882827220 */ /* 0x080fe20000400000 */
[----:B------:R-:W-:Y:S01]  /*6490*/  ISETP.LT.OR P6, PT, R29, 0xa, !P1 ;  /* 0x0000000a1d00780c */ /* 0x000fe20004fc1670 */
[-C--:B------:R-:W-:Y:S01]  /*64a0*/  FMUL R133, R133, R8.reuse ;  /* 0x0000000885857220 */ /* 0x080fe20000400000 */
[----:B------:R-:W-:Y:S01]  /*64b0*/  F2FP.SATFINITE.E4M3.F32.PACK_AB_MERGE_C R139, RZ, R139, RZ ;  /* 0x0000008bff8b723e */ /* 0x000fe200048070ff */
[----:B------:R-:W-:Y:S01]  /*64c0*/  @!P4 STG.E.U8 desc[UR18][R10.64], R141 ;  /* 0x0000008d0a00c986 */ /* 0x000fe2000c101112 */
[C---:B------:R-:W-:Y:S01]  /*64d0*/  ISETP.LT.OR P4, PT, R29.reuse, 0x2, !P0 ;  /* 0x000000021d00780c */ /* 0x040fe20004781670 */
[----:B------:R-:W-:Y:S01]  /*64e0*/  FMUL R128, R128, R8 ;  /* 0x0000000880807220 */ /* 0x000fe20000400000 */
[----:B------:R-:W-:Y:S01]  /*64f0*/  F2FP.SATFINITE.E4M3.F32.PACK_AB_MERGE_C R25, RZ, R134, RZ ;  /* 0x00000086ff19723e */ /* 0x000fe200048070ff */
[----:B------:R0:W-:Y:S01]  /*6500*/  @!P5 STG.E.U8 desc[UR18][R10.64+0x1], R5 ;  /* 0x000001050a00d986 */ /* 0x0001e2000c101112 */
[----:B------:R-:W-:Y:S01]  /*6510*/  ISETP.LT.OR P5, PT, R29, 0x9, !P1 ;  /* 0x000000091d00780c */ /* 0x000fe20004fa1670 */
[-C--:B------:R-:W-:Y:S01]  /*6520*/  FMUL R131, R131, R8.reuse ;  /* 0x0000000883837220 */ /* 0x080fe20000400000 */
[----:B------:R-:W-:Y:S01]  /*6530*/  F2FP.SATFINITE.E4M3.F32.PACK_AB_MERGE_C R137, RZ, R137, RZ ;  /* 0x00000089ff89723e */ /* 0x000fe200048070ff */
[----:B------:R-:W-:Y:S01]  /*6540*/  @!P3 STG.E.U8 desc[UR18][R6.64], R139 ;  /* 0x0000008b0600b986 */ /* 0x000fe2000c101112 */
[----:B------:R-:W-:Y:S01]  /*6550*/  ISETP.LT.OR P3, PT, R29, 0x9, !P0 ;  /* 0x000000091d00780c */ /* 0x000fe20004761670 */
[-C--:B------:R-:W-:Y:S01]  /*6560*/  FMUL R126, R126, R8.reuse ;  /* 0x000000087e7e7220 */ /* 0x080fe20000400000 */
[----:B------:R-:W-:Y:S01]  /*6570*/  F2FP.SATFINITE.E4M3.F32.PACK_AB_MERGE_C R135, RZ, R135, RZ ;  /* 0x00000087ff87723e */ /* 0x000fe200048070ff */
[-C--:B------:R-:W-:Y:S01]  /*6580*/  FMUL R129, R129, R8.reuse ;  /* 0x0000000881817220 */ /* 0x080fe20000400000 */
[----:B------:R-:W-:Y:S01]  /*6590*/  F2FP.SATFINITE.E4M3.F32.PACK_AB_MERGE_C R133, RZ, R133, RZ ;  /* 0x00000085ff85723e */ /* 0x000fe200048070ff */
[----:B------:R1:W-:Y:S01]  /*65a0*/  @!P4 STG.E.U8 desc[UR18][R6.64+0x1], R25 ;  /* 0x000001190600c986 */ /* 0x0003e2000c101112 */
[C---:B------:R-:W-:Y:S01]  /*65b0*/  ISETP.LT.OR P4, PT, R29.reuse, 0xa, !P0 ;  /* 0x0000000a1d00780c */ /* 0x040fe20004781670 */
[----:B------:R-:W-:Y:S01]  /*65c0*/  FMUL R124, R124, R8 ;  /* 0x000000087c7c7220 */ /* 0x000fe20000400000 */
[----:B0-----:R-:W-:Y:S01]  /*65d0*/  F2FP.SATFINITE.E4M3.F32.PACK_AB_MERGE_C R5, RZ, R132, RZ ;  /* 0x00000084ff05723e */ /* 0x001fe200048070ff */
[----:B------:R-:W-:Y:S01]  /*65e0*/  @!P5 STG.E.U8 desc[UR18][R10.64+0x8], R137 ;  /* 0x000008890a00d986 */ /* 0x000fe2000c101112 */
[----:B------:R-:W-:Y:S01]  /*65f0*/  ISETP.LT.OR P5, PT, R29, 0x11, !P1 ;  /* 0x000000111d00780c */ /* 0x000fe20004fa1670 */
[-C--:B------:R-:W-:Y:S01]  /*6600*/  FMUL R127, R127, R8.reuse ;  /* 0x000000087f7f7220 */ /* 0x080fe20000400000 */
[----:B------:R-:W-:Y:S01]  /*6610*/  F2FP.SATFINITE.E4M3.F32.PACK_AB_MERGE_C R131, RZ, R131, RZ ;  /* 0x00000083ff83723e */ /* 0x000fe200048070ff */
[----:B------:R0:W-:Y:S01]  /*6620*/  @!P6 STG.E.U8 desc[UR18][R10.64+0x9], R5 ;  /* 0x000009050a00e986 */ /* 0x0001e2000c101112 */
[----:B------:R-:W-:Y:S01]  /*6630*/  ISETP.LT.OR P6, PT, R29, 0x12, !P1 ;  /* 0x000000121d00780c */ /* 0x000fe20004fc1670 */
[----:B------:R-:W-:Y:S01]  /*6640*/  FMUL R122, R122, R8 ;  /* 0x000000087a7a7220 */ /* 0x000fe20000400000 */
[----:B------:R-:W-:Y:S01]  /*6650*/  F2FP.SATFINITE.E4M3.F32.PACK_AB_MERGE_C R129, RZ, R129, RZ ;  /* 0x00000081ff81723e */ /* 0x000fe200048070ff */
[----:B------:R-:W-:Y:S01]  /*6660*/  @!P3 STG.E.U8 desc[UR18][R6.64+0x8], R135 ;  /* 0x000008870600b986 */ /* 0x000fe2000c101112 */
[----:B-1----:R-:W-:Y:S01]  /*6670*/  F2FP.SATFINITE.E4M3.F32.PACK_AB_MERGE_C R25, RZ, R130, RZ ;  /* 0x00000082ff19723e */ /* 0x002fe200048070ff */
[-C--:B------:R-:W-:Y:S01]  /*6680*/  FMUL R125, R125, R8.reuse ;  /* 0x000000087d7d7220 */ /* 0x080fe20000400000 */
[C---:B------:R-:W-:Y:S01]  /*6690*/  ISETP.LT.OR P3, PT, R29.reuse, 0x11, !P0 ;  /* 0x000000111d00780c */ /* 0x040fe20004761670 */
[-C--:B------:R-:W-:Y:S01]  /*66a0*/  FMUL R120, R120, R8.reuse ;  /* 0x0000000878787220 */ /* 0x080fe20000400000 */
[----:B------:R-:W-:Y:S01]  /*66b0*/  F2FP.SATFINITE.E4M3.F32.PACK_AB_MERGE_C R127, RZ, R127, RZ ;  /* 0x0000007fff7f723e */ /* 0x000fe200048070ff */
[----:B------:R1:W-:Y:S01]  /*66c0*/  @!P4 STG.E.U8 desc[UR18][R6.64+0x9], R25 ;  /* 0x000009190600c986 */ /* 0x0003e2000c101112 */
[----:B------:R-:W-:Y:S01]  /*66d0*/  ISETP.LT.OR P4, PT, R29, 0x12, !P0 ;  /* 0x000000121d00780c */ /* 0x000fe20004781670 */
[----:B------:R-:W-:Y:S01]  /*66e0*/  FMUL R123, R123, R8 ;  /* 0x000000087b7b7220 */ /* 0x000fe20000400000 */
[----:B0-----:R-:W-:Y:S01]  /*66f0*/  F2FP.SATFINITE.E4M3.F32.PACK_AB_MERGE_C R5, RZ, R128, RZ ;  /* 0x00000080ff05723e */ /* 0x001fe200048070ff */
[----:B------:R-:W-:Y:S01]  /*6700*/  @!P5 STG.E.U8 desc[UR18][R10.64+0x10], R133 ;  /* 0x000010850a00d986 */ /* 0x000fe2000c101112 */
[C---:B------:R-:W-:Y:S01]  /*6710*/  ISETP.LT.OR P5, PT, R29.reuse, 0x19, !P1 ;  /* 0x000000191d00780c */ /* 0x040fe20004fa1670 */
[-C--:B------:R-:W-:Y:S01]  /*6720*/  FMUL R118, R118, R8.reuse ;  /* 0x0000000876767220 */ /* 0x080fe20000400000 */
[----:B------:R-:W-:Y:S01]  /*6730*/  F2FP.SATFINITE.E4M3.F32.PACK_AB_MERGE_C R125, RZ, R125, RZ ;  /* 0x0000007dff7d723e */ /* 0x000fe200048070ff */
[----:B------:R0:W-:Y:S01]  /*6740*/  @!P6 STG.E.U8 desc[UR18][R10.64+0x11], R5 ;  /* 0x000011050a00e986 */ /* 0x0001e2000c101112 */
[----:B------:R-:W-:Y:S01]  /*6750*/  ISETP.LT.OR P6, PT, R29, 0x1a, !P1 ;  /* 0x0000001a1d00780c */ /* 0x000fe20004fc1670 */
[-C--:B------:R-:W-:Y:S01]  /*6760*/  FMUL R121, R121, R8.reuse ;  /* 0x0000000879797220 */ /* 0x080fe20000400000 */
[----:B------:R-:W-:Y:S01]  /*6770*/  FMUL R116, R116, R8 ;  /* 0x0000000874747220 */ /* 0x000fe20000400000 */
[----:B-1----:R-:W-:Y:S01]  /*6780*/  F2FP.SATFINITE.E4M3.F32.PACK_AB_MERGE_C R25, RZ, R126, RZ ;  /* 0x0000007eff19723e */ /* 0x002fe200048070ff */
[----:B------:R-:W-:Y:S01]  /*6790*/  @!P3 STG.E.U8 desc[UR18][R6.64+0x10], R131 ;  /* 0x000010830600b986 */ /* 0x000fe2000c101112 */
[----:B------:R-:W-:Y:S01]  /*67a0*/  ISETP.LT.OR P3, PT, R29, 0x19, !P0 ;  /* 0x000000191d00780c */ /* 0x000fe20004761670 */
        /* <DEDUP_REMOVED lines=35> */
[----:B------:R-:W-:Y:S01]  /*69e0*/  ISETP.LT.OR P3, PT, R29, 0x29, !P0 ;  /* 0x000000291d00780c */ /* 0x000fe20004761670 */
[-C--:B------:R-:W-:Y:S01]  /*69f0*/  FMUL R109, R109, R8.reuse ;  /* 0x000000086d6d7220 */ /* 0x080fe20000400000 */
[-C--:B------:R-:W-:Y:S01]  /*6a00*/  FMUL R104, R104, R8.reuse ;  /* 0x0000000868687220 */ /* 0x080fe20000400000 */
        /* <DEDUP_REMOVED lines=104> */
[----:B------:R-:W-:-:S02]  /*7090*/  ISETP.LT.OR P3, PT, R29, 0x59, !P0 ;  /* 0x000000591d00780c */ /* 0x000fc40004761670 */
[----:B------:R-:W-:Y:S01]  /*70a0*/  F2FP.SATFINITE.E4M3.F32.PACK_AB_MERGE_C R19, RZ, R19, RZ ;  /* 0x00000013ff13723e */ /* 0x000fe200048070ff */
[----:B------:R1:W-:Y:S01]  /*70b0*/  @!P4 STG.E.U8 desc[UR18][R6.64+0x51], R25 ;  /* 0x000051190600c986 */ /* 0x0003e2000c101112 */
[C---:B------:R-:W-:Y:S02]  /*70c0*/  ISETP.LT.OR P4, PT, R29.reuse, 0x5a, !P0 ;  /* 0x0000005a1d00780c */ /* 0x040fe40004781670 */
[----:B0-----:R-:W-:Y:S01]  /*70d0*/  F2FP.SATFINITE.E4M3.F32.PACK_AB_MERGE_C R5, RZ, R92, RZ ;  /* 0x0000005cff05723e */ /* 0x001fe200048070ff */
[----:B------:R-:W-:Y:S01]  /*70e0*/  @!P5 STG.E.U8 desc[UR18][R10.64+0x58], R97 ;  /* 0x000058610a00d986 */ /* 0x000fe2000c101112 */
[C---:B------:R-:W-:Y:S02]  /*70f0*/  ISETP.LT.OR P5, PT, R29.reuse, 0x61, !P1 ;  /* 0x000000611d00780c */ /* 0x040fe40004fa1670 */
[----:B------:R-:W-:Y:S01]  /*7100*/  F2FP.SATFINITE.E4M3.F32.PACK_AB_MERGE_C R13, RZ, R13, RZ ;  /* 0x0000000dff0d723e */ /* 0x000fe200048070ff */
[----:B------:R0:W-:Y:S01]  /*7110*/  @!P6 STG.E.U8 desc[UR18][R10.64+0x59], R5 ;  /* 0x000059050a00e986 */ /* 0x0001e2000c101112 */
[----:B------:R-:W-:-:S02]  /*7120*/  ISETP.LT.OR P6, PT, R29, 0x62, !P1 ;  /* 0x000000621d00780c */ /* 0x000fc40004fc1670 */
[----:B------:R-:W-:Y:S01]  /*7130*/  F2FP.SATFINITE.E4M3.F32.PACK_AB_MERGE_C R15, RZ, R15, RZ ;  /* 0x0000000fff0f723e */ /* 0x000fe200048070ff */
[----:B------:R-:W-:Y:S01]  /*7140*/  @!P3 STG.E.U8 desc[UR18][R6.64+0x58], R95 ;  /* 0x0000585f0600b986 */ /* 0x000fe2000c101112 */
[----:B-1----:R-:W-:Y:S02]  /*7150*/  F2FP.SATFINITE.E4M3.F32.PACK_AB_MERGE_C R25, RZ, R90, RZ ;  /* 0x0000005aff19723e */ /* 0x002fe400048070ff */
[----:B------:R-:W-:-:S03]  /*7160*/  ISETP.LT.OR P3, PT, R29, 0x61, !P0 ;  /* 0x000000611d00780c */ /* 0x000fc60004761670 */
[----:B------:R1:W-:Y:S01]  /*7170*/  @!P4 STG.E.U8 desc[UR18][R6.64+0x59], R25 ;  /* 0x000059190600c986 */ /* 0x0003e2000c101112 */
[C---:B------:R-:W-:Y:S02]  /*7180*/  ISETP.LT.OR P4, PT, R29.reuse, 0x62, !P0 ;  /* 0x000000621d00780c */ /* 0x040fe40004781670 */
[----:B0-----:R-:W-:Y:S01]  /*7190*/  F2FP.SATFINITE.E4M3.F32.PACK_AB_MERGE_C R5, RZ, R88, RZ ;  /* 0x00000058ff05723e */ /* 0x001fe200048070ff */
[----:B------:R-:W-:Y:S01]  /*71a0*/  @!P5 STG.E.U8 desc[UR18][R10.64+0x60], R93 ;  /* 0x0000605d0a00d986 */ /* 0x000fe2000c101112 */
[----:B------:R-:W-:-:S03]  /*71b0*/  ISETP.LT.OR P5, PT, R29, 0x69, !P1 ;  /* 0x000000691d00780c */ /* 0x000fc60004fa1670 */
[----:B------:R0:W-:Y:S01]  /*71c0*/  @!P6 STG.E.U8 desc[UR18][R10.64+0x61], R5 ;  /* 0x000061050a00e986 */ /* 0x0001e2000c101112 */
[C---:B------:R-:W-:Y:S02]  /*71d0*/  ISETP.LT.OR P6, PT, R29.reuse, 0x6a, !P1 ;  /* 0x0000006a1d00780c */ /* 0x040fe40004fc1670 */
[----:B-1----:R-:W-:Y:S01]  /*71e0*/  F2FP.SATFINITE.E4M3.F32.PACK_AB_MERGE_C R25, RZ, R22, RZ ;  /* 0x00000016ff19723e */ /* 0x002fe200048070ff */
[----:B------:R-:W-:Y:S01]  /*71f0*/  @!P3 STG.E.U8 desc[UR18][R6.64+0x60], R91 ;  /* 0x0000605b0600b986 */ /* 0x000fe2000c101112 */
        /* <DEDUP_REMOVED lines=11> */
[----:B------:R-:W-:Y:S01]  /*72b0*/  @!P4 STG.E.U8 desc[UR18][R6.64+0x69], R25 ;  /* 0x000069190600c986 */ /* 0x000fe2000c101112 */
[C---:B------:R-:W-:Y:S02]  /*72c0*/  ISETP.LT.OR P4, PT, R29.reuse, 0x79, !P1 ;  /* 0x000000791d00780c */ /* 0x040fe40004f81670 */
[C---:B------:R-:W-:Y:S01]  /*72d0*/  ISETP.LT.OR P1, PT, R29.reuse, 0x7a, !P1 ;  /* 0x0000007a1d00780c */ /* 0x040fe20004f21670 */
[----:B------:R1:W-:Y:S01]  /*72e0*/  @!P5 STG.E.U8 desc[UR18][R10.64+0x70], R21 ;  /* 0x000070150a00d986 */ /* 0x0003e2000c101112 */
[C---:B------:R-:W-:Y:S02]  /*72f0*/  ISETP.LT.OR P5, PT, R29.reuse, 0x72, !P0 ;  /* 0x000000721d00780c */ /* 0x040fe400047a1670 */
[----:B0-----:R-:W-:Y:S01]  /*7300*/  F2FP.SATFINITE.E4M3.F32.PACK_AB_MERGE_C R5, RZ, R16, RZ ;  /* 0x00000010ff05723e */ /* 0x001fe200048070ff */
[----:B------:R0:W-:Y:S01]  /*7310*/  @!P6 STG.E.U8 desc[UR18][R10.64+0x71], R17 ;  /* 0x000071110a00e986 */ /* 0x0001e2000c101112 */
[C---:B------:R-:W-:Y:S02]  /*7320*/  ISETP.LT.OR P6, PT, R29.reuse, 0x79, !P0 ;  /* 0x000000791d00780c */ /* 0x040fe400047c1670 */
[----:B------:R-:W-:Y:S01]  /*7330*/  ISETP.LT.OR P0, PT, R29, 0x7a, !P0 ;  /* 0x0000007a1d00780c */ /* 0x000fe20004701670 */
[----:B------:R2:W-:Y:S01]  /*7340*/  @!P3 STG.E.U8 desc[UR18][R6.64+0x70], R19 ;  /* 0x000070130600b986 */ /* 0x0005e2000c101112 */
[----:B-1----:R-:W-:-:S05]  /*7350*/  F2FP.SATFINITE.E4M3.F32.PACK_AB_MERGE_C R21, RZ, R14, RZ ;  /* 0x0000000eff15723e */ /* 0x002fca00048070ff */
[----:B------:R2:W-:Y:S01]  /*7360*/  @!P5 STG.E.U8 desc[UR18][R6.64+0x71], R5 ;  /* 0x000071050600d986 */ /* 0x0005e2000c101112 */
[----:B0-----:R-:W-:-:S03]  /*7370*/  F2FP.SATFINITE.E4M3.F32.PACK_AB_MERGE_C R17, RZ, R12, RZ ;  /* 0x0000000cff11723e */ /* 0x001fc600048070ff */
[----:B------:R2:W-:Y:S04]  /*7380*/  @!P4 STG.E.U8 desc[UR18][R10.64+0x78], R13 ;  /* 0x0000780d0a00c986 */ /* 0x0005e8000c101112 */
[----:B------:R2:W-:Y:S04]  /*7390*/  @!P1 STG.E.U8 desc[UR18][R10.64+0x79], R17 ;  /* 0x000079110a009986 */ /* 0x0005e8000c101112 */
[----:B------:R2:W-:Y:S04]  /*73a0*/  @!P6 STG.E.U8 desc[UR18][R6.64+0x78], R15 ;  /* 0x0000780f0600e986 */ /* 0x0005e8000c101112 */
[----:B------:R2:W-:Y:S02]  /*73b0*/  @!P0 STG.E.U8 desc[UR18][R6.64+0x79], R21 ;  /* 0x0000791506008986 */ /* 0x0005e4000c101112 */
.L_x_161:
[----:B------:R-:W-:Y:S05]  /*73c0*/  BSYNC B0 ;  /* 0x0000000000007941 */ /* 0x000fea0003800000 */
.L_x_31:
[----:B------:R-:W-:Y:S01]  /*73d0*/  ULDC UR6, c[0x0][0xc] ;  /* 0x0000030000067ab9 */ /* 0x000fe20000000800 */
[----:B------:R-:W-:Y:S01]  /*73e0*/  ULDC UR7, c[0x0][0x10] ;  /* 0x0000040000077ab9 */ /* 0x000fe20000000800 */
[----:B--2-45:R-:W2:Y:S01]  /*73f0*/  LDC R5, c[0x0][0x14] ;  /* 0x00000500ff057b82 */ /* 0x034ea20000000800 */
[----:B------:R-:W-:Y:S01]  /*7400*/  UIMAD.WIDE.U32 UR6, UR6, UR7, URZ ;  /* 0x00000007060672a5 */ /* 0x000fe2000f8e003f */
[----:B0-----:R-:W-:Y:S01]  /*7410*/  PRMT R7, RZ, 0x7610, R7 ;  /* 0x00007610ff077816 */ /* 0x001fe20000000007 */
[----:B------:R-:W-:-:S04]  /*7420*/  IMAD.MOV.U32 R6, RZ, RZ, -0x1 ;  /* 0xffffffffff067424 */ /* 0x000fc800078e00ff */
[----:B--2---:R-:W-:-:S04]  /*7430*/  IMAD.WIDE.U32 R2, R5, UR6, R2 ;  /* 0x0000000605027c25 */ /* 0x004fc8000f8e0002 */
[----:B------:R-:W-:Y:S01]  /*7440*/  IMAD R5, R5, UR7, RZ ;  /* 0x0000000705057c24 */ /* 0x000fe2000f8e02ff */
[----:B------:R-:W-:Y:S02]  /*7450*/  ULDC.64 UR6, c[0x0][0x650] ;  /* 0x0001940000067ab9 */ /* 0x000fe40000000a00 */
[----:B------:R-:W-:Y:S01]  /*7460*/  ISETP.GE.U32.AND P0, PT, R2, UR6, PT ;  /* 0x0000000602007c0c */ /* 0x000fe2000bf06070 */
[----:B------:R-:W-:Y:S02]  /*7470*/  IMAD.IADD R3, R3, 0x1, R5 ;  /* 0x0000000103037824 */ /* 0x000fe400078e0205 */
[----:B------:R-:W-:-:S03]  /*7480*/  IMAD.MOV.U32 R5, RZ, RZ, -0x1 ;  /* 0xffffffffff057424 */ /* 0x000fc600078e00ff */
[----:B------:R-:W-:-:S13]  /*7490*/  ISETP.GE.U32.AND.EX P0, PT, R3, UR7, PT, P0 ;  /* 0x0000000703007c0c */ /* 0x000fda000bf06100 */
[----:B------:R-:W-:Y:S05]  /*74a0*/  @P0 BRA `(.L_x_162) ;  /* 0x0000000400600947 */ /* 0x000fea0003800000 */
[----:B------:R-:W0:Y:S01]  /*74b0*/  S2R R20, SR_CTAID.X ;  /* 0x0000000000147919 */ /* 0x000e220000002500 */
[----:B------:R-:W2:Y:S01]  /*74c0*/  LDC.64 R14, c[0x0][0x628] ;  /* 0x00018a00ff0e7b82 */ /* 0x000ea20000000a00 */
[----:B------:R-:W-:Y:S01]  /*74d0*/  ULDC UR6, c[0x0][0x150] ;  /* 0x0000540000067ab9 */ /* 0x000fe20000000800 */
[----:B------:R-:W-:Y:S01]  /*74e0*/  IMAD.MOV.U32 R12, RZ, RZ, R2 ;  /* 0x000000ffff0c7224 */ /* 0x000fe200078e0002 */
[----:B------:R-:W4:Y:S01]  /*74f0*/  S2R R22, SR_CTAID.Y ;  /* 0x0000000000167919 */ /* 0x000f220000002600 */
[----:B------:R-:W-:-:S04]  /*7500*/  IMAD.MOV.U32 R13, RZ, RZ, R3 ;  /* 0x000000ffff0d7224 */ /* 0x000fc800078e0003 */
[----:B------:R-:W1:Y:S08]  /*7510*/  LDC R23, c[0x0][0x144] ;  /* 0x00005100ff177b82 */ /* 0x000e700000000800 */
[----:B------:R-:W1:Y:S08]  /*7520*/  LDC R16, c[0x0][0x630] ;  /* 0x00018c00ff107b82 */ /* 0x000e700000000800 */
[----:B------:R-:W1:Y:S01]  /*7530*/  LDC.64 R18, c[0x0][0x620] ;  /* 0x00018800ff127b82 */ /* 0x000e620000000a00 */
[----:B--2---:R-:W-:-:S04]  /*7540*/  ISETP.NE.U32.AND P0, PT, R14, RZ, PT ;  /* 0x000000ff0e00720c */ /* 0x004fc80003f05070 */
[----:B------:R-:W-:Y:S02]  /*7550*/  ISETP.NE.AND.EX P0, PT, R15, RZ, PT, P0 ;  /* 0x000000ff0f00720c */ /* 0x000fe40003f05300 */
[----:B0-----:R-:W-:-:S05]  /*7560*/  I2FP.F32.U32 R5, R20 ;  /* 0x0000001400057245 */ /* 0x001fca0000201000 */
[----:B------:R-:W-:-:S04]  /*7570*/  FMUL R5, R5, UR6 ;  /* 0x0000000605057c20 */ /* 0x000fc80008400000 */
[----:B------:R0:W2:Y:S02]  /*7580*/  F2I.U32.TRUNC.NTZ R21, R5 ;  /* 0x0000000500157305 */ /* 0x0000a4000020f000 */
[----:B----4-:R-:W-:Y:S05]  /*7590*/  @!P0 BRA `(.L_x_163) ;  /* 0x0000000000288947 */ /* 0x010fea0003800000 */
[----:B0-----:R-:W0:Y:S02]  /*75a0*/  LDC R5, c[0x0][0x634] ;  /* 0x00018d00ff057b82 */ /* 0x001e240000000800 */
        /* <DEDUP_REMOVED lines=9> */
.L_x_163:
[-CC-:B-1----:R-:W-:Y:S01]  /*7640*/  SHF.R.U64 R17, R12, R16.reuse, R13.reuse ;  /* 0x000000100c117219 */ /* 0x182fe2000000120d */
[----:B------:R-:W1:Y:S01]  /*7650*/  LDC.64 R28, c[0x0][0x640] ;  /* 0x00019000ff1c7b82 */ /* 0x000e620000000a00 */
[----:B0-----:R-:W-:Y:S01]  /*7660*/  SHF.R.U32.HI R5, RZ, R16, R13 ;  /* 0x00000010ff057219 */ /* 0x001fe2000001160d */
[----:B--2---:R-:W-:Y:S01]  /*7670*/  IMAD.MOV R21, RZ, RZ, -R21 ;  /* 0x000000ffff157224 */ /* 0x004fe200078e0a15 */
[----:B------:R-:W-:Y:S01]  /*7680*/  IADD3 R11, P0, RZ, -R17, RZ ;  /* 0x80000011ff0b7210 */ /* 0x000fe20007f1e0ff */
[----:B------:R-:W-:Y:S02]  /*7690*/  ULDC UR6, c[0x0][0x154] ;  /* 0x0000550000067ab9 */ /* 0x000fe40000000800 */
[----:B------:R-:W-:Y:S02]  /*76a0*/  IMAD R23, R23, R21, R20 ;  /* 0x0000001517177224 */ /* 0x000fe400078e0214 */
[----:B------:R-:W0:Y:S01]  /*76b0*/  LDC R12, c[0x0][0x618] ;  /* 0x00018600ff0c7b82 */ /* 0x000e220000000800 */
[----:B------:R-:W-:-:S02]  /*76c0*/  IMAD.X R5, RZ, RZ, ~R5, P0 ;  /* 0x000000ffff057224 */ /* 0x000fc400000e0e05 */
[----:B------:R-:W-:-:S04]  /*76d0*/  IMAD.WIDE.U32 R6, R11, R18, R2 ;  /* 0x000000120b067225 */ /* 0x000fc800078e0002 */
[----:B------:R-:W-:Y:S01]  /*76e0*/  IMAD R10, R5, R18, RZ ;  /* 0x00000012050a7224 */ /* 0x000fe200078e02ff */
[----:B------:R-:W2:Y:S03]  /*76f0*/  LDC R24, c[0x0][0x608] ;  /* 0x00018200ff187b82 */ /* 0x000ea60000000800 */
[----:B------:R-:W-:Y:S02]  /*7700*/  IMAD R5, R11, R19, R10 ;  /* 0x000000130b057224 */ /* 0x000fe400078e020a */
[----:B------:R-:W-:Y:S02]  /*7710*/  IMAD.MOV.U32 R11, RZ, RZ, 0x1 ;  /* 0x00000001ff0b7424 */ /* 0x000fe400078e00ff */
[----:B------:R-:W-:Y:S01]  /*7720*/  IMAD.IADD R5, R7, 0x1, R5 ;  /* 0x0000000107057824 */ /* 0x000fe200078e0205 */
[----:B---3--:R-:W3:Y:S01]  /*7730*/  LDC R26, c[0x0][0x658] ;  /* 0x00019600ff1a7b82 */ /* 0x008ee20000000800 */
[----:B------:R-:W-:-:S02]  /*7740*/  I2FP.F32.U32 R7, R22 ;  /* 0x0000001600077245 */ /* 0x000fc40000201000 */
[----:B-1----:R-:W-:-:S03]  /*7750*/  ISETP.NE.U32.AND P0, PT, R28, RZ, PT ;  /* 0x000000ff1c00720c */ /* 0x002fc60003f05070 */
[----:B------:R-:W-:Y:S01]  /*7760*/  FMUL R10, R7, UR6 ;  /* 0x00000006070a7c20 */ /* 0x000fe20008400000 */
[----:B------:R-:W-:Y:S01]  /*7770*/  ISETP.NE.AND.EX P0, PT, R29, RZ, PT, P0 ;  /* 0x000000ff1d00720c */ /* 0x000fe20003f05300 */
[----:B------:R-:W1:Y:S01]  /*7780*/  LDC R21, c[0x0][0x148] ;  /* 0x00005200ff157b82 */ /* 0x000e620000000800 */
[-CC-:B0-----:R-:W-:Y:S01]  /*7790*/  SHF.R.U64 R16, R6, R12.reuse, R5.reuse ;  /* 0x0000000c06107219 */ /* 0x181fe20000001205 */
[----:B------:R0:W4:Y:S01]  /*77a0*/  F2I.U32.TRUNC.NTZ R18, R10 ;  /* 0x0000000a00127305 */ /* 0x000122000020f000 */
[----:B------:R-:W-:Y:S01]  /*77b0*/  SHF.R.U32.HI R5, RZ, R12, R5 ;  /* 0x0000000cff057219 */ /* 0x000fe20000011605 */
[----:B------:R-:W-:-:S04]  /*77c0*/  IMAD.MOV.U32 R7, RZ, RZ, -0x1 ;  /* 0xffffffffff077424 */ /* 0x000fc800078e00ff */
[----:B------:R-:W0:Y:S01]  /*77d0*/  LDC R20, c[0x0][0x600] ;  /* 0x00018000ff147b82 */ /* 0x000e220000000800 */
[-CC-:B--2---:R-:W-:Y:S02]  /*77e0*/  SHF.R.U64 R14, R16, R24.reuse, R5.reuse ;  /* 0x00000018100e7219 */ /* 0x184fe40000001205 */
[----:B------:R-:W-:-:S05]  /*77f0*/  SHF.R.U32.HI R5, RZ, R24, R5 ;  /* 0x00000018ff057219 */ /* 0x000fca0000011605 */
[----:B------:R-:W2:Y:S01]  /*7800*/  LDC R27, c[0x0][0x648] ;  /* 0x00019200ff1b7b82 */ /* 0x000ea20000000800 */
[-C--:B---3--:R-:W-:Y:S02]  /*7810*/  SHF.L.U32 R6, R7, R26.reuse, RZ ;  /* 0x0000001a07067219 */ /* 0x088fe400000006ff */
[-CC-:B------:R-:W-:Y:S02]  /*7820*/  SHF.R.U64 R19, R14, R26.reuse, R5.reuse ;  /* 0x0000001a0e137219 */ /* 0x180fe40000001205 */
[----:B------:R-:W-:Y:S02]  /*7830*/  SHF.R.U32.HI R7, RZ, R26, R5 ;  /* 0x0000001aff077219 */ /* 0x000fe40000011605 */
[----:B------:R-:W-:Y:S01]  /*7840*/  LOP3.LUT R25, RZ, R6, RZ, 0x33, !PT ;  /* 0x00000006ff197212 */ /* 0x000fe200078e33ff */
[----:B------:R-:W3:Y:S01]  /*7850*/  LDC R30, c[0x0][0x638] ;  /* 0x00018e00ff1e7b82 */ /* 0x000ee20000000800 */
[----:B------:R-:W-:Y:S01]  /*7860*/  SHF.L.U32 R26, R11, R26, RZ ;  /* 0x0000001a0b1a7219 */ /* 0x000fe200000006ff */
[----:B------:R-:W-:-:S06]  /*7870*/  IMAD.MOV.U32 R6, RZ, RZ, R19 ;  /* 0x000000ffff067224 */ /* 0x000fcc00078e0013 */
[----:B------:R-:W0:Y:S01]  /*7880*/  LDC R31, c[0x0][0x610] ;  /* 0x00018400ff1f7b82 */ /* 0x000e220000000800 */
[----:B----4-:R-:W-:Y:S05]  /*7890*/  @!P0 BRA `(.L_x_164) ;  /* 0x0000000000288947 */ /* 0x010fea0003800000 */
[----:B------:R-:W4:Y:S02]  /*78a0*/  LDC R6, c[0x0][0x64c] ;  /* 0x00019300ff067b82 */ /* 0x000f240000000800 */
[----:B----4-:R-:W-:-:S05]  /*78b0*/  IADD3 R5, P0, R19, R6, RZ ;  /* 0x0000000613057210 */ /* 0x010fca0007f1e0ff */
[----:B------:R-:W-:-:S04]  /*78c0*/  IMAD.X R15, RZ, RZ, R7, P0 ;  /* 0x000000ffff0f7224 */ /* 0x000fc800000e0607 */
[----:B------:R-:W-:-:S04]  /*78d0*/  IMAD.WIDE.U32 R6, R15, R28, RZ ;  /* 0x0000001c0f067225 */ /* 0x000fc800078e00ff */
[----:B0-----:R-:W-:-:S04]  /*78e0*/  IMAD.WIDE.U32 R10, P0, R5, R29, R6 ;  /* 0x0000001d050a7225 */ /* 0x001fc80007800006 */
[----:B------:R-:W-:-:S04]  /*78f0*/  IMAD.WIDE.U32 R6, R5, R28, RZ ;  /* 0x0000001c05067225 */ /* 0x000fc800078e00ff */
[----:B------:R-:W-:Y:S01]  /*7900*/  IMAD.X R13, RZ, RZ, RZ, P0 ;  /* 0x000000ffff0d7224 */ /* 0x000fe200000e06ff */
[----:B------:R-:W-:Y:S01]  /*7910*/  IADD3 RZ, P0, R7, R10, RZ ;  /* 0x0000000a07ff7210 */ /* 0x000fe20007f1e0ff */
[----:B------:R-:W-:-:S04]  /*7920*/  IMAD.MOV.U32 R12, RZ, RZ, R11 ;  /* 0x000000ffff0c7224 */ /* 0x000fc800078e000b */
[----:B------:R-:W-:-:S08]  /*7930*/  IMAD.WIDE.U32.X R6, R15, R29, R12, P0 ;  /* 0x0000001d0f067225 */ /* 0x000fd000000e040c */
.L_x_164:
[----:B--2---:R-:W-:Y:S01]  /*7940*/  SHF.R.U64 R5, R6, R27, R7 ;  /* 0x0000001b06057219 */ /* 0x004fe20000001207 */
[----:B0-----:R-:W-:Y:S01]  /*7950*/  VIADD R7, R20, 0xffffffff ;  /* 0xffffffff14077836 */ /* 0x001fe20000000000 */
[----:B------:R-:W-:Y:S01]  /*7960*/  LOP3.LUT R28, R14, R25, RZ, 0xc0, !PT ;  /* 0x000000190e1c7212 */ /* 0x000fe200078ec0ff */
[----:B------:R-:W-:Y:S02]  /*7970*/  IMAD.MOV R18, RZ, RZ, -R18 ;  /* 0x000000ffff127224 */ /* 0x000fe400078e0a12 */
[----:B------:R-:W-:Y:S01]  /*7980*/  IMAD.MOV R6, RZ, RZ, -R5 ;  /* 0x000000ffff067224 */ /* 0x000fe200078e0a05 */
[----:B------:R-:W-:Y:S01]  /*7990*/  LOP3.LUT R16, R16, R7, RZ, 0xc0, !PT ;  /* 0x0000000710107212 */ /* 0x000fe200078ec0ff */
[----:B------:R-:W-:Y:S02]  /*79a0*/  IMAD R28, R26, R5, R28 ;  /* 0x000000051a1c7224 */ /* 0x000fe400078e021c */
[----:B-1----:R-:W-:Y:S02]  /*79b0*/  @P2 IMAD R23, R21, R18, R22 ;  /* 0x0000001215172224 */ /* 0x002fe400078e0216 */
[----:B---3--:R-:W-:-:S02]  /*79c0*/  IMAD R5, R6, R30, R19 ;  /* 0x0000001e06057224 */ /* 0x008fc400078e0213 */
[----:B------:R-:W-:Y:S02]  /*79d0*/  IMAD R28, R28, R31, R23 ;  /* 0x0000001f1c1c7224 */ /* 0x000fe400078e0217 */
[----:B------:R-:W-:Y:S02]  /*79e0*/  IMAD R5, R5, R20, R16 ;  /* 0x0000001405057224 */ /* 0x000fe400078e0210 */
[----:B------:R-:W-:-:S03]  /*79f0*/  IMAD.MOV.U32 R7, RZ, RZ, 0x1 ;  /* 0x00000001ff077424 */ /* 0x000fc600078e00ff */
[----:B------:R-:W-:Y:S02]  /*7a00*/  SEL R6, R5, R28, !P2 ;  /* 0x0000001c05067207 */ /* 0x000fe40005000000 */
[----:B------:R-:W-:Y:S01]  /*7a10*/  SEL R28, R28, R5, !P2 ;  /* 0x000000051c1c7207 */ /* 0x000fe20005000000 */
[----:B------:R-:W-:-:S07]  /*7a20*/  IMAD.MOV.U32 R5, RZ, RZ, R17 ;  /* 0x000000ffff057224 */ /* 0x000fce00078e0011 */
.L_x_162:
[----:B------:R-:W-:Y:S01]  /*7a30*/  UIADD3 UR5, UR9, UR5, URZ ;  /* 0x0000000509057290 */ /* 0x000fe2000fffe03f */
[----:B------:R-:W-:Y:S01]  /*7a40*/  LOP3.LUT P0, RZ, R7, 0xff, RZ, 0xc0, !PT ;  /* 0x000000ff07ff7812 */ /* 0x000fe2000780c0ff */
[----:B------:R-:W-:Y:S02]  /*7a50*/  IMAD.MOV.U32 R7, RZ, RZ, R28 ;  /* 0x000000ffff077224 */ /* 0x000fe400078e001c */
[----:B------:R-:W-:Y:S02]  /*7a60*/  USHF.R.U32.HI UR6, URZ, 0x2, UR5 ;  /* 0x000000023f067899 */ /* 0x000fe40008011605 */
[----:B------:R-:W-:Y:S02]  /*7a70*/  UISETP.GT.U32.AND UP1, UPT, UR5, 0x3, UPT ;  /* 0x000000030500788c */ /* 0x000fe4000bf24070 */
[----:B------:R-:W-:Y:S02]  /*7a80*/  ULOP3.LUT UR6, UR6, 0x1, URZ, 0xc0, !UPT ;  /* 0x0000000106067892 */ /* 0x000fe4000f8ec03f */
[----:B------:R-:W-:-:S02]  /*7a90*/  UISETP.LT.U32.AND UP1, UPT, UR9, 0x4, UP1 ;  /* 0x000000040900788c */ /* 0x000fc40008f21070 */
[----:B------:R-:W-:Y:S02]  /*7aa0*/  UISETP.NE.U32.AND UP0, UPT, UR6, 0x1, UPT ;  /* 0x000000010600788c */ /* 0x000fe4000bf05070 */
[----:B------:R-:W-:Y:S02]  /*7ab0*/  USEL UR7, URZ, 0x1, !UP1 ;  /* 0x000000013f077887 */ /* 0x000fe4000c800000 */
[----:B------:R-:W-:Y:S02]  /*7ac0*/  UISETP.GT.U32.AND UP0, UPT, UR9, 0x3, !UP0 ;  /* 0x000000030900788c */ /* 0x000fe4000c704070 */
[----:B------:R-:W-:Y:S02]  /*7ad0*/  ULOP3.LUT UR5, UR5, 0x3, URZ, 0xc0, !UPT ;  /* 0x0000000305057892 */ /* 0x000fe4000f8ec03f */
[----:B------:R-:W-:-:S04]  /*7ae0*/  USEL UR6, URZ, 0x1, !UP0 ;  /* 0x000000013f067887 */ /* 0x000fc8000c000000 */
[----:B------:R-:W-:Y:S01]  /*7af0*/  ULOP3.LUT UR4, UR6, UR4, UR7, 0x96, !UPT ;  /* 0x0000000406047292 */ /* 0x000fe2000f8e9607 */
[----:B------:R-:W-:Y:S11]  /*7b00*/  @P0 BRA `(.L_x_165) ;  /* 0xffffff9400040947 */ /* 0x000ff6000383ffff */
[----:B------:R-:W-:Y:S05]  /*7b10*/  EXIT ;  /* 0x000000000000794d */ /* 0x000fea0003800000 */
.L_x_3:
[----:B0-----:R-:W-:Y:S01]  /*7b20*/  ULDC.64 UR4, c[0x0][0x650] ;  /* 0x0001940000047ab9 */ /* 0x001fe20000000a00 */
        /* <DEDUP_REMOVED lines=25> */
.L_x_167:
[--C-:B------:R-:W-:Y:S01]  /*7cc0*/  SHF.R.U64 R16, R14, R18, R15.reuse ;  /* 0x000000120e107219 */ /* 0x100fe2000000120f */
[----:B------:R-:W0:Y:S01]  /*7cd0*/  LDC R22, c[0x0][0x618] ;  /* 0x00018600ff167b82 */ /* 0x000e220000000800 */
[----:B------:R-:W-:Y:S01]  /*7ce0*/  I2FP.F32.U32 R7, R8 ;  /* 0x0000000800077245 */ /* 0x000fe20000201000 */
[----:B------:R-:W-:Y:S01]  /*7cf0*/  ULDC UR4, c[0x0][0x150] ;  /* 0x0000540000047ab9 */ /* 0x000fe20000000800 */
[----:B------:R-:W-:Y:S02]  /*7d00*/  SHF.R.U32.HI R6, RZ, R18, R15 ;  /* 0x00000012ff067219 */ /* 0x000fe4000001160f */
[----:B------:R-:W-:Y:S01]  /*7d10*/  IADD3 R9, P0, RZ, -R16, RZ ;  /* 0x80000010ff097210 */ /* 0x000fe20007f1e0ff */
[----:B------:R-:W-:Y:S01]  /*7d20*/  FMUL R13, R7, UR4 ;  /* 0x00000004070d7c20 */ /* 0x000fe20008400000 */
[----:B------:R-:W-:Y:S01]  /*7d30*/  ULDC UR4, c[0x0][0x154] ;  /* 0x0000550000047ab9 */ /* 0x000fe20000000800 */
[----:B------:R-:W1:Y:S02]  /*7d40*/  LDC.64 R24, c[0x0][0x640] ;  /* 0x00019000ff187b82 */ /* 0x000e640000000a00 */
[----:B------:R-:W-:-:S02]  /*7d50*/  IMAD.X R11, RZ, RZ, ~R6, P0 ;  /* 0x000000ffff0b7224 */ /* 0x000fc400000e0e06 */
[----:B------:R-:W2:Y:S01]  /*7d60*/  F2I.U32.TRUNC.NTZ R13, R13 ;  /* 0x0000000d000d7305 */ /* 0x000ea2000020f000 */
[----:B------:R-:W-:-:S03]  /*7d70*/  IMAD.WIDE.U32 R6, R9, R20, R2 ;  /* 0x0000001409067225 */ /* 0x000fc600078e0002 */
[----:B------:R-:W3:Y:S01]  /*7d80*/  LDC R15, c[0x0][0x144] ;  /* 0x00005100ff0f7b82 */ /* 0x000ee20000000800 */
[----:B------:R-:W-:-:S04]  /*7d90*/  IMAD R12, R11, R20, RZ ;  /* 0x000000140b0c7224 */ /* 0x000fc800078e02ff */
[----:B------:R-:W-:Y:S02]  /*7da0*/  IMAD R9, R9, R21, R12 ;  /* 0x0000001509097224 */ /* 0x000fe400078e020c */
[----:B------:R-:W-:Y:S01]  /*7db0*/  IMAD.MOV.U32 R12, RZ, RZ, -0x1 ;  /* 0xffffffffff0c7424 */ /* 0x000fe200078e00ff */
[----:B------:R-:W4:Y:S01]  /*7dc0*/  LDC R18, c[0x0][0x608] ;  /* 0x00018200ff127b82 */ /* 0x000f220000000800 */
[----:B------:R-:W-:Y:S01]  /*7dd0*/  IMAD.IADD R7, R7, 0x1, R9 ;  /* 0x0000000107077824 */ /* 0x000fe200078e0209 */
[----:B------:R-:W-:-:S04]  /*7de0*/  I2FP.F32.U32 R9, R10 ;  /* 0x0000000a00097245 */ /* 0x000fc80000201000 */
[-C--:B0-----:R-:W-:Y:S01]  /*7df0*/  SHF.R.U64 R14, R6, R22.reuse, R7 ;  /* 0x00000016060e7219 */ /* 0x081fe20000001207 */
[----:B--2---:R-:W-:Y:S01]  /*7e00*/  IMAD.MOV R6, RZ, RZ, -R13 ;  /* 0x000000ffff067224 */ /* 0x004fe200078e0a0d */
[----:B------:R-:W0:Y:S01]  /*7e10*/  LDC R11, c[0x0][0x658] ;  /* 0x00019600ff0b7b82 */ /* 0x000e220000000800 */
[----:B-1----:R-:W-:Y:S01]  /*7e20*/  ISETP.NE.U32.AND P0, PT, R24, RZ, PT ;  /* 0x000000ff1800720c */ /* 0x002fe20003f05070 */
[----:B------:R-:W-:Y:S01]  /*7e30*/  FMUL R9, R9, UR4 ;  /* 0x0000000409097c20 */ /* 0x000fe20008400000 */
[----:B------:R-:W-:Y:S02]  /*7e40*/  SHF.R.U32.HI R7, RZ, R22, R7 ;  /* 0x00000016ff077219 */ /* 0x000fe40000011607 */
[----:B------:R-:W-:-:S03]  /*7e50*/  ISETP.NE.AND.EX P0, PT, R25, RZ, PT, P0 ;  /* 0x000000ff1900720c */ /* 0x000fc60003f05300 */
[----:B------:R-:W1:Y:S01]  /*7e60*/  LDC R21, c[0x0][0x148] ;  /* 0x00005200ff157b82 */ /* 0x000e620000000800 */
[----:B---3--:R-:W-:Y:S02]  /*7e70*/  IMAD R22, R15, R6, R8 ;  /* 0x000000060f167224 */ /* 0x008fe400078e0208 */
[----:B------:R-:W-:-:S05]  /*7e80*/  IMAD.MOV.U32 R8, RZ, RZ, 0x1 ;  /* 0x00000001ff087424 */ /* 0x000fca00078e00ff */
[----:B------:R-:W2:Y:S01]  /*7e90*/  LDC R20, c[0x0][0x600] ;  /* 0x00018000ff147b82 */ /* 0x000ea20000000800 */
[-CC-:B----4-:R-:W-:Y:S02]  /*7ea0*/  SHF.R.U64 R17, R14, R18.reuse, R7.reuse ;  /* 0x000000120e117219 */ /* 0x190fe40000001207 */
[----:B------:R-:W-:Y:S02]  /*7eb0*/  SHF.R.U32.HI R6, RZ, R18, R7 ;  /* 0x00000012ff067219 */ /* 0x000fe40000011607 */
[----:B------:R3:W4:Y:S03]  /*7ec0*/  F2I.U32.TRUNC.NTZ R18, R9 ;  /* 0x0000000900127305 */ /* 0x000726000020f000 */
[----:B------:R-:W1:Y:S01]  /*7ed0*/  LDC R23, c[0x0][0x648] ;  /* 0x00019200ff177b82 */ /* 0x000e620000000800 */
[-C--:B0-----:R-:W-:Y:S02]  /*7ee0*/  SHF.R.U64 R19, R17, R11.reuse, R6 ;  /* 0x0000000b11137219 */ /* 0x081fe40000001206 */
[----:B------:R-:W-:-:S02]  /*7ef0*/  SHF.L.U32 R12, R12, R11, RZ ;  /* 0x0000000b0c0c7219 */ /* 0x000fc400000006ff */
[-C--:B------:R-:W-:Y:S01]  /*7f00*/  SHF.R.U32.HI R7, RZ, R11.reuse, R6 ;  /* 0x0000000bff077219 */ /* 0x080fe20000011606 */
[----:B------:R-:W-:Y:S01]  /*7f10*/  IMAD.MOV.U32 R6, RZ, RZ, R19 ;  /* 0x000000ffff067224 */ /* 0x000fe200078e0013 */
[----:B------:R-:W-:Y:S01]  /*7f20*/  SHF.L.U32 R27, R8, R11, RZ ;  /* 0x0000000b081b7219 */ /* 0x000fe200000006ff */
[----:B------:R-:W0:Y:S01]  /*7f30*/  LDC R26, c[0x0][0x638] ;  /* 0x00018e00ff1a7b82 */ /* 0x000e220000000800 */
[----:B------:R-:W-:-:S07]  /*7f40*/  LOP3.LUT R28, RZ, R12, RZ, 0x33, !PT ;  /* 0x0000000cff1c7212 */ /* 0x000fce00078e33ff */
[----:B------:R-:W0:Y:S01]  /*7f50*/  LDC R29, c[0x0][0x610] ;  /* 0x00018400ff1d7b82 */ /* 0x000e220000000800 */
[----:B---34-:R-:W-:Y:S05]  /*7f60*/  @!P0 BRA `(.L_x_168) ;  /* 0x0000000000288947 */ /* 0x018fea0003800000 */
        /* <DEDUP_REMOVED lines=10> */
.L_x_168:
[----:B-1----:R-:W-:Y:S01]  /*8010*/  SHF.R.U64 R7, R6, R23, R7 ;  /* 0x0000001706077219 */ /* 0x002fe20000001207 */
[----:B--2---:R-:W-:Y:S01]  /*8020*/  VIADD R9, R20, 0xffffffff ;  /* 0xffffffff14097836 */ /* 0x004fe20000000000 */
[----:B------:R-:W-:Y:S01]  /*8030*/  LOP3.LUT R6, R17, R28, RZ, 0xc0, !PT ;  /* 0x0000001c11067212 */ /* 0x000fe200078ec0ff */
[----:B------:R-:W-:Y:S02]  /*8040*/  IMAD.MOV R18, RZ, RZ, -R18 ;  /* 0x000000ffff127224 */ /* 0x000fe400078e0a12 */
[----:B------:R-:W-:Y:S02]  /*8050*/  IMAD.MOV R8, RZ, RZ, -R7 ;  /* 0x000000ffff087224 */ /* 0x000fe400078e0a07 */
[----:B------:R-:W-:Y:S01]  /*8060*/  IMAD R11, R27, R7, R6 ;  /* 0x000000071b0b7224 */ /* 0x000fe200078e0206 */
[----:B------:R-:W-:Y:S01]  /*8070*/  LOP3.LUT R7, R14, R9, RZ, 0xc0, !PT ;  /* 0x000000090e077212 */ /* 0x000fe200078ec0ff */
[----:B------:R-:W-:Y:S02]  /*8080*/  @P2 IMAD R22, R21, R18, R10 ;  /* 0x0000001215162224 */ /* 0x000fe400078e020a */
[----:B0-----:R-:W-:-:S02]  /*8090*/  IMAD R6, R8, R26, R19 ;  /* 0x0000001a08067224 */ /* 0x001fc400078e0213 */
[----:B------:R-:W-:Y:S02]  /*80a0*/  IMAD R11, R11, R29, R22 ;  /* 0x0000001d0b0b7224 */ /* 0x000fe400078e0216 */
[----:B------:R-:W-:Y:S02]  /*80b0*/  IMAD R6, R6, R20, R7 ;  /* 0x0000001406067224 */ /* 0x000fe400078e0207 */
[----:B------:R-:W-:-:S03]  /*80c0*/  IMAD.MOV.U32 R8, RZ, RZ, 0x1 ;  /* 0x00000001ff087424 */ /* 0x000fc600078e00ff */
[----:B------:R-:W-:Y:S02]  /*80d0*/  SEL R15, R6, R11, !P2 ;  /* 0x0000000b060f7207 */ /* 0x000fe40005000000 */
[----:B------:R-:W-:Y:S01]  /*80e0*/  SEL R11, R11, R6, !P2 ;  /* 0x000000060b0b7207 */ /* 0x000fe20005000000 */
[----:B------:R-:W-:Y:S01]  /*80f0*/  IMAD.MOV.U32 R6, RZ, RZ, R16 ;  /* 0x000000ffff067224 */ /* 0x000fe200078e0010 */
[----:B------:R-:W-:-:S07]  /*8100*/  PRMT R7, R8, 0x7610, R7 ;  /* 0x0000761008077816 */ /* 0x000fce0000000007 */
.L_x_166:
[----:B------:R-:W-:-:S08]  /*8110*/  NOP ;  /* 0x0000000000007918 */ /* 0x000fd00000000000 */
[----:B------:R-:W0:-:S00]  /*8120*/  USETMAXREG.DEALLOC.CTAPOOL 0x28 ;  /* 0x00000028000079c8 */ /* 0x000e0000080e0500 */
[----:B0-----:R-:W-:-:S13]  /*8130*/  ISETP.NE.AND P0, PT, R5, RZ, PT ;  /* 0x000000ff0500720c */ /* 0x001fda0003f05270 */
[----:B------:R-:W-:Y:S05]  /*8140*/  @P0 EXIT ;  /* 0x000000000000094d */ /* 0x000fea0003800000 */
[----:B------:R-:W-:Y:S01]  /*8150*/  LOP3.LUT P0, RZ, R7, 0xff, RZ, 0xc0, !PT ;  /* 0x000000ff07ff7812 */ /* 0x000fe2000780c0ff */
[----:B------:R-:W-:Y:S02]  /*8160*/  IMAD.MOV.U32 R12, RZ, RZ, 0x1 ;  /* 0x00000001ff0c7424 */ /* 0x000fe400078e00ff */
[----:B------:R-:W-:-:S10]  /*8170*/  IMAD.MOV.U32 R5, RZ, RZ, RZ ;  /* 0x000000ffff057224 */ /* 0x000fd400078e00ff */
[----:B------:R-:W-:Y:S05]  /*8180*/  @!P0 BRA `(.L_x_169) ;  /* 0x0000000c002c8947 */ /* 0x000fea0003800000 */
[----:B------:R-:W0:Y:S01]  /*8190*/  LDC R5, c[0x0][0x28c] ;  /* 0x0000a300ff057b82 */ /* 0x000e220000000800 */
[----:B------:R-:W-:Y:S01]  /*81a0*/  ULDC UR5, c[0x0][0x600] ;  /* 0x0001800000057ab9 */ /* 0x000fe20000000800 */
[----:B------:R-:W-:Y:S01]  /*81b0*/  ULDC UR4, c[0x0][0xc] ;  /* 0x0000030000047ab9 */ /* 0x000fe20000000800 */
[----:B------:R-:W-:Y:S01]  /*81c0*/  UIADD3 UR16, UR5, -0x1, URZ ;  /* 0xffffffff05107890 */ /* 0x000fe2000fffe03f */
[C---:B------:R-:W-:Y:S01]  /*81d0*/  LOP3.LUT P4, RZ, R0.reuse, 0x7f, RZ, 0xc0, !PT ;  /* 0x0000007f00ff7812 */ /* 0x040fe2000788c0ff */
[----:B------:R-:W-:Y:S01]  /*81e0*/  ULDC UR6, c[0x0][0x658] ;  /* 0x0001960000067ab9 */ /* 0x000fe20000000800 */
[----:B------:R-:W-:Y:S01]  /*81f0*/  ULDC UR5, c[0x0][0x10] ;  /* 0x0000040000057ab9 */ /* 0x000fe20000000800 */
[----:B------:R-:W-:Y:S01]  /*8200*/  UMOV UR7, 0xffffffff ;  /* 0xffffffff00077882 */ /* 0x000fe20000000000 */
[----:B------:R-:W-:Y:S01]  /*8210*/  UMOV UR8, 0x1 ;  /* 0x0000000100087882 */ /* 0x000fe20000000000 */
[----:B------:R-:W-:Y:S01]  /*8220*/  UIMAD.WIDE.U32 UR4, UR4, UR5, URZ ;  /* 0x00000005040472a5 */ /* 0x000fe2000f8e003f */
[----:B------:R-:W-:Y:S01]  /*8230*/  LOP3.LUT P0, RZ, R0, 0x1f, RZ, 0xc0, !PT ;  /* 0x0000001f00ff7812 */ /* 0x000fe2000780c0ff */
[----:B------:R-:W-:Y:S01]  /*8240*/  USHF.L.U32 UR7, UR7, UR6, URZ ;  /* 0x0000000607077299 */ /* 0x000fe2000800063f */
[----:B------:R-:W-:Y:S01]  /*8250*/  BSSY B0, `(.L_x_169) ;  /* 0x00000be000007945 */ /* 0x000fe20003800000 */
[----:B------:R-:W-:Y:S01]  /*8260*/  USHF.L.U32 UR18, UR8, UR6, URZ ;  /* 0x0000000608127299 */ /* 0x000fe2000800063f */
[----:B------:R-:W-:Y:S01]  /*8270*/  IMAD.MOV.U32 R14, RZ, RZ, 0x1 ;  /* 0x00000001ff0e7424 */ /* 0x000fe200078e00ff */
[----:B------:R-:W-:Y:S01]  /*8280*/  LOP3.LUT R17, R4, 0x2, RZ, 0xfc, !PT ;  /* 0x0000000204117812 */ /* 0x000fe200078efcff */
[----:B------:R-:W-:Y:S01]  /*8290*/  ULDC UR6, c[0x0][0x14] ;  /* 0x0000050000067ab9 */ /* 0x000fe20000000800 */
[----:B------:R-:W-:Y:S01]  /*82a0*/  PLOP3.LUT P0, PT, P0, P4, PT, 0x8a, 0x0 ;  /* 0x000000000000781c */ /* 0x000fe20000709172 */
[----:B------:R-:W-:Y:S01]  /*82b0*/  UIMAD.WIDE.U32 UR20, UR4, UR6, URZ ;  /* 0x00000006041472a5 */ /* 0x000fe2000f8e003f */
[----:B------:R-:W-:Y:S01]  /*82c0*/  IMAD.MOV.U32 R12, RZ, RZ, 0x1 ;  /* 0x00000001ff0c7424 */ /* 0x000fe200078e00ff */
[----:B------:R-:W-:-:S02]  /*82d0*/  UIMAD UR13, UR5, UR6, URZ ;  /* 0x00000006050d72a4 */ /* 0x000fc4000f8e023f */
[----:B------:R-:W-:Y:S01]  /*82e0*/  ULOP3.LUT UR17, URZ, UR7, URZ, 0x33, !UPT ;  /* 0x000000073f117292 */ /* 0x000fe2000f8e333f */
[----:B0-----:R-:W-:Y:S01]  /*82f0*/  VIADD R5, R5, 0x3f ;  /* 0x0000003f05057836 */ /* 0x001fe20000000000 */
[----:B------:R-:W-:Y:S01]  /*8300*/  UIADD3 UR13, UR21, UR13, URZ ;  /* 0x0000000d150d7290 */ /* 0x000fe2000fffe03f */
[----:B------:R-:W-:-:S03]  /*8310*/  ULDC.64 UR22, c[0x0][0x198] ;  /* 0x0000660000167ab9 */ /* 0x000fc60000000a00 */
[----:B------:R-:W-:-:S04]  /*8320*/  SHF.R.S32.HI R8, RZ, 0x1f, R5 ;  /* 0x0000001fff087819 */ /* 0x000fc80000011405 */
[----:B------:R-:W-:Y:S01]  /*8330*/  LEA.HI R8, R8, R5, RZ, 0x6 ;  /* 0x0000000508087211 */ /* 0x000fe200078f30ff */
[----:B------:R-:W-:-:S03]  /*8340*/  IMAD.MOV.U32 R5, RZ, RZ, RZ ;  /* 0x000000ffff057224 */ /* 0x000fc600078e00ff */
[----:B------:R-:W-:-:S05]  /*8350*/  SHF.R.S32.HI R16, RZ, 0x6, R8 ;  /* 0x00000006ff107819 */ /* 0x000fca0000011408 */
[----:B------:R-:W-:-:S07]  /*8360*/  VIADD R13, R16, 0x1 ;  /* 0x00000001100d7836 */ /* 0x000fce0000000000 */
.L_x_181:
[----:B------:R-:W-:-:S03]  /*8370*/  UMOV UR4, 0xffffffff ;  /* 0xffffffff00047882 */ /* 0x000fc60000000000 */
[----:B------:R-:W-:Y:S05]  /*8380*/  BRA.DIV UR4, `(.L_x_170) ;  /* 0x0000000e049c7947 */ /* 0x000fea000b800000 */
[----:B------:R-:W-:-:S13]  /*8390*/  ELECT P1, URZ, PT ;  /* 0x00000000003f782f */ /* 0x000fda0003820000 */
.L_x_192:
[----:B------:R-:W0:Y:S01]  /*83a0*/  LDC R0, c[0x0][0x28c] ;  /* 0x0000a300ff007b82 */ /* 0x000e220000000800 */
[----:B------:R-:W-:Y:S01]  /*83b0*/  BSSY B1, `(.L_x_171) ;  /* 0x0000035000017945 */ /* 0x000fe20003800000 */
[----:B0-----:R-:W-:-:S13]  /*83c0*/  ISETP.LT.OR P1, PT, R0, 0x1, !P1 ;  /* 0x000000010000780c */ /* 0x001fda0004f21670 */
[----:B------:R-:W-:Y:S05]  /*83d0*/  @P1 BRA `(.L_x_172) ;  /* 0x0000000000c81947 */ /* 0x000fea0003800000 */
[----:B------:R-:W-:Y:S02]  /*83e0*/  IMAD.SHL.U32 R15, R15, 0x80, RZ ;  /* 0x000000800f0f7824 */ /* 0x000fe400078e00ff */
[----:B------:R-:W-:Y:S02]  /*83f0*/  IMAD.SHL.U32 R11, R11, 0x80, RZ ;  /* 0x000000800b0b7824 */ /* 0x000fe400078e00ff */
[----:B------:R-:W-:Y:S02]  /*8400*/  IMAD.MOV.U32 R20, RZ, RZ, RZ ;  /* 0x000000ffff147224 */ /* 0x000fe400078e00ff */
[----:B------:R-:W-:Y:S02]  /*8410*/  IMAD.MOV.U32 R0, RZ, RZ, R13 ;  /* 0x000000ffff007224 */ /* 0x000fe400078e000d */
[----:B------:R-:W-:Y:S02]  /*8420*/  IMAD.MOV.U32 R7, RZ, RZ, R12 ;  /* 0x000000ffff077224 */ /* 0x000fe400078e000c */
[----:B------:R-:W-:-:S07]  /*8430*/  IMAD.MOV.U32 R8, RZ, RZ, R5 ;  /* 0x000000ffff087224 */ /* 0x000fce00078e0005 */
.L_x_176:
[----:B------:R-:W0:Y:S01]  /*8440*/  S2R R10, SR_CgaCtaId ;  /* 0x00000000000a7919 */ /* 0x000e220000008800 */
[----:B------:R-:W-:-:S04]  /*8450*/  MOV R9, 0x400 ;  /* 0x0000040000097802 */ /* 0x000fc80000000f00 */
[----:B0-----:R-:W-:Y:S02]  /*8460*/  LEA R19, R10, R9, 0x18 ;  /* 0x000000090a137211 */ /* 0x001fe400078ec0ff */
[----:B------:R-:W-:Y:S01]  /*8470*/  SHF.L.U32 R9, R7, 0x1f, RZ ;  /* 0x0000001f07097819 */ /* 0x000fe200000006ff */
[----:B------:R-:W0:Y:S02]  /*8480*/  @!P4 LDC R10, c[0x0][0x500] ;  /* 0x00014000ff0acb82 */ /* 0x000e240000000800 */
[----:B------:R-:W-:-:S04]  /*8490*/  IMAD R18, R8, 0x8, R19 ;  /* 0x0000000808127824 */ /* 0x000fc800078e0213 */
[----:B------:R-:W1:Y:S02]  /*84a0*/  SYNCS.PHASECHK.TRANS64.TRYWAIT P1, [R18+URZ+0x20], R9 ;  /* 0x00002009120075a7 */ /* 0x000e64000802017f */
[----:B-1----:R-:W-:Y:S05]  /*84b0*/  @!P1 BRA `(.L_x_173) ;  /* 0x0000000c00709947 */ /* 0x002fea0003800000 */
.L_x_193:
[----:B-1----:R-:W-:Y:S01]  /*84c0*/  PRMT R9, R17, 0x9910, RZ ;  /* 0x0000991011097816 */ /* 0x002fe200000000ff */
[----:B0-----:R0:W-:Y:S03]  /*84d0*/  @!P4 SYNCS.ARRIVE.TRANS64 RZ, [R18+URZ], R10 ;  /* 0x0000000a12ffc9a7 */ /* 0x0011e6000800003f */
[----:B------:R-:W-:-:S13]  /*84e0*/  ISETP.NE.AND P1, PT, R9, 0x2, PT ;  /* 0x000000020900780c */ /* 0x000fda0003f25270 */
[----:B0-----:R-:W-:Y:S05]  /*84f0*/  @P1 BRA `(.L_x_174) ;  /* 0x0000000000041947 */ /* 0x001fea0003800000 */
[----:B------:R-:W-:Y:S01]  /*8500*/  BPT.TRAP 0x1 ;  /* 0x000000040000795c */ /* 0x000fe20000300000 */
.L_x_174:
[----:B------:R-:W-:Y:S05]  /*8510*/  @P0 BRA `(.L_x_175) ;  /* 0x0000000000040947 */ /* 0x000fea0003800000 */
[----:B------:R-:W-:Y:S01]  /*8520*/  BPT.TRAP 0x1 ;  /* 0x000000040000795c */ /* 0x000fe20000300000 */
.L_x_175:
[----:B------:R-:W-:Y:S01]  /*8530*/  IMAD R19, R8, 0x2000, R19 ;  /* 0x0000200008137824 */ /* 0x000fe200078e0213 */
[----:B------:R-:W-:Y:S01]  /*8540*/  R2UR UR9, R18 ;  /* 0x00000000120972ca */ /* 0x000fe200000e0000 */
[----:B------:R-:W-:Y:S01]  /*8550*/  VIADD R0, R0, 0xffffffff ;  /* 0xffffffff00007836 */ /* 0x000fe20000000000 */
[----:B------:R-:W-:Y:S01]  /*8560*/  UIADD3 UR4, UP0, UR22, 0xf0, URZ ;  /* 0x000000f016047890 */ /* 0x000fe2000ff1e03f */
[----:B------:R-:W-:Y:S01]  /*8570*/  R2UR UR11, R11 ;  /* 0x000000000b0b72ca */ /* 0x000fe200000e0000 */
[----:B------:R-:W-:Y:S01]  /*8580*/  UIADD3 UR24, UP1, UR22, 0x1f0, URZ ;  /* 0x000001f016187890 */ /* 0x000fe2000ff3e03f */
[----:B------:R-:W-:Y:S01]  /*8590*/  R2UR UR8, R19 ;  /* 0x00000000130872ca */ /* 0x000fe200000e0000 */
[----:B------:R-:W-:Y:S01]  /*85a0*/  UIADD3.X UR5, URZ, UR23, URZ, UP0, !UPT ;  /* 0x000000173f057290 */ /* 0x000fe200087fe43f */
[----:B------:R-:W-:Y:S01]  /*85b0*/  R2UR UR10, R20 ;  /* 0x00000000140a72ca */ /* 0x000fe200000e0000 */
[----:B------:R-:W-:Y:S01]  /*85c0*/  VIADD R8, R8, 0x1 ;  /* 0x0000000108087836 */ /* 0x000fe20000000000 */
[----:B------:R-:W-:Y:S01]  /*85d0*/  R2UR UR12, R6 ;  /* 0x00000000060c72ca */ /* 0x000fe200000e0000 */
[----:B------:R-:W-:Y:S01]  /*85e0*/  UIADD3.X UR25, URZ, UR23, URZ, UP1, !UPT ;  /* 0x000000173f197290 */ /* 0x000fe20008ffe43f */
[----:B------:R-:W-:Y:S01]  /*85f0*/  R2UR UR19, R15 ;  /* 0x000000000f1372ca */ /* 0x000fe200000e0000 */
[----:B------:R-:W-:Y:S01]  /*8600*/  UMOV UR6, 0x0 ;  /* 0x0000000000067882 */ /* 0x000fe20000000000 */
[----:B------:R-:W-:Y:S01]  /*8610*/  ISETP.GT.AND P3, PT, R0, 0x1, PT ;  /* 0x000000010000780c */ /* 0x000fe20003f64270 */
[----:B------:R-:W-:Y:S01]  /*8620*/  UMOV UR7, 0x10000000 ;  /* 0x1000000000077882 */ /* 0x000fe20000000000 */
[----:B------:R-:W-:Y:S01]  /*8630*/  ISETP.NE.AND P1, PT, R8, 0x4, PT ;  /* 0x000000040800780c */ /* 0x000fe20003f25270 */
[----:B------:R-:W-:-:S02]  /*8640*/  VIADD R20, R20, 0x40 ;  /* 0x0000004014147836 */ /* 0x000fc40000000000 */
[----:B------:R-:W-:Y:S01]  /*8650*/  UIADD3 UR14, UR8, 0x100, URZ ;  /* 0x00000100080e7890 */ /* 0x000fe2000fffe03f */
[----:B------:R-:W-:Y:S01]  /*8660*/  SEL R10, RZ, 0x1, P1 ;  /* 0x00000001ff0a7807 */ /* 0x000fe20000800000 */
[----:B------:R-:W-:Y:S01]  /*8670*/  UIADD3 UR15, UR8, 0x8100, URZ ;  /* 0x00008100080f7890 */ /* 0x000fe2000fffe03f */
[----:B------:R-:W-:Y:S02]  /*8680*/  SEL R8, R8, RZ, P1 ;  /* 0x000000ff08087207 */ /* 0x000fe40000800000 */
[----:B------:R-:W-:Y:S02]  /*8690*/  LOP3.LUT R7, R7, R10, RZ, 0x3c, !PT ;  /* 0x0000000a07077212 */ /* 0x000fe400078e3cff */
[----:B------:R-:W-:Y:S02]  /*86a0*/  UMOV UR8, UR14 ;  /* 0x0000000e00087c82 */ /* 0x000fe40008000000 */
[----:B------:R0:W-:Y:S02]  /*86b0*/  UTMALDG.3D [UR8], [UR4], desc[UR6] ;  /* 0x00000608040075b4 */ /* 0x0001e40008011000 */
[----:B0-----:R-:W-:Y:S01]  /*86c0*/  UMOV UR8, UR15 ;  /* 0x0000000f00087c82 */ /* 0x001fe20008000000 */
[----:B------:R-:W-:-:S02]  /*86d0*/  UMOV UR11, UR19 ;  /* 0x00000013000b7c82 */ /* 0x000fc40008000000 */
[----:B------:R0:W-:Y:S02]  /*86e0*/  UTMALDG.3D [UR8], [UR24], desc[UR6] ;  /* 0x00000608180075b4 */ /* 0x0001e40008011000 */
[----:B0-----:R-:W-:Y:S05]  /*86f0*/  @P3 BRA `(.L_x_176) ;  /* 0xfffffffc00503947 */ /* 0x001fea000383ffff */
.L_x_172:
[----:B------:R-:W-:Y:S05]  /*8700*/  BSYNC B1 ;  /* 0x0000000000017941 */ /* 0x000fea0003800000 */
.L_x_171:
[----:B------:R-:W-:Y:S01]  /*8710*/  LOP3.LUT P3, RZ, R14, 0xff, RZ, 0xc0, !PT ;  /* 0x000000ff0eff7812 */ /* 0x000fe2000786c0ff */
[----:B------:R-:W-:Y:S01]  /*8720*/  IMAD.IADD R5, R16, 0x1, R5 ;  /* 0x0000000110057824 */ /* 0x000fe200078e0205 */
[----:B------:R-:W-:Y:S01]  /*8730*/  IADD3 R2, P5, R2, UR20, RZ ;  /* 0x0000001402027c10 */ /* 0x000fe2000ffbe0ff */
[----:B------:R-:W-:Y:S01]  /*8740*/  ULDC.64 UR4, c[0x0][0x650] ;  /* 0x0001940000047ab9 */ /* 0x000fe20000000a00 */
[----:B------:R-:W-:Y:S01]  /*8750*/  BSSY B1, `(.L_x_177) ;  /* 0x000006b000017945 */ /* 0x000fe20003800000 */
[----:B------:R-:W-:Y:S01]  /*8760*/  IMAD.MOV.U32 R11, RZ, RZ, -0x1 ;  /* 0xffffffffff0b7424 */ /* 0x000fe200078e00ff */
[----:B------:R-:W-:Y:S01]  /*8770*/  ISETP.GT.U32.AND P1, PT, R5, 0x3, PT ;  /* 0x000000030500780c */ /* 0x000fe20003f24070 */
[----:B------:R-:W-:Y:S01]  /*8780*/  IMAD.MOV.U32 R15, RZ, RZ, -0x1 ;  /* 0xffffffffff0f7424 */ /* 0x000fe200078e00ff */
[----:B------:R-:W-:Y:S02]  /*8790*/  SHF.R.U32.HI R0, RZ, 0x2, R5 ;  /* 0x00000002ff007819 */ /* 0x000fe40000011605 */
[----:B------:R-:W-:-:S02]  /*87a0*/  ISETP.LT.U32.AND P1, PT, R16, 0x4, P1 ;  /* 0x000000041000780c */ /* 0x000fc40000f21070 */
[----:B------:R-:W-:Y:S01]  /*87b0*/  IADD3.X R3, R3, UR13, RZ, P5, !PT ;  /* 0x0000000d03037c10 */ /* 0x000fe2000affe4ff */
[----:B------:R-:W0:Y:S01]  /*87c0*/  @P3 S2R R7, SR_CgaCtaId ;  /* 0x0000000000073919 */ /* 0x000e220000008800 */
[----:B------:R-:W-:Y:S02]  /*87d0*/  @P3 MOV R6, 0x400 ;  /* 0x0000040000063802 */ /* 0x000fe40000000f00 */
[----:B------:R-:W-:Y:S02]  /*87e0*/  ISETP.GE.U32.AND P5, PT, R2, UR4, PT ;  /* 0x0000000402007c0c */ /* 0x000fe4000bfa6070 */
[----:B------:R-:W-:Y:S02]  /*87f0*/  LOP3.LUT R0, R0, 0x1, RZ, 0xc0, !PT ;  /* 0x0000000100007812 */ /* 0x000fe400078ec0ff */
[----:B------:R-:W-:Y:S02]  /*8800*/  LOP3.LUT R5, R5, 0x3, RZ, 0xc0, !PT ;  /* 0x0000000305057812 */ /* 0x000fe400078ec0ff */
[----:B------:R-:W-:-:S02]  /*8810*/  PRMT R14, RZ, 0x7610, R14 ;  /* 0x00007610ff0e7816 */ /* 0x000fc4000000000e */
[----:B0-----:R-:W-:Y:S02]  /*8820*/  @P3 LEA R6, R7, R6, 0x18 ;  /* 0x0000000607063211 */ /* 0x001fe400078ec0ff */
[----:B------:R-:W-:Y:S02]  /*8830*/  SEL R7, RZ, 0x1, !P1 ;  /* 0x00000001ff077807 */ /* 0x000fe40004800000 */
[----:B------:R-:W-:Y:S01]  /*8840*/  ISETP.GE.U32.AND.EX P1, PT, R3, UR5, PT, P5 ;  /* 0x0000000503007c0c */ /* 0x000fe2000bf26150 */
[----:B------:R0:W-:Y:S01]  /*8850*/  @P3 SYNCS.ARRIVE.TRANS64.A1T0 RZ, [R6+URZ+0x58], RZ ;  /* 0x000058ff06ff39a7 */ /* 0x0001e2000810003f */
[----:B------:R-:W-:-:S04]  /*8860*/  ISETP.NE.U32.AND P3, PT, R0, 0x1, PT ;  /* 0x000000010000780c */ /* 0x000fc80003f65070 */
[----:B------:R-:W-:Y:S01]  /*8870*/  ISETP.GT.U32.AND P3, PT, R16, 0x3, !P3 ;  /* 0x000000031000780c */ /* 0x000fe20005f64070 */
[----:B0-----:R-:W-:-:S03]  /*8880*/  IMAD.MOV.U32 R6, RZ, RZ, -0x1 ;  /* 0xffffffffff067424 */ /* 0x001fc600078e00ff */
[----:B------:R-:W-:-:S04]  /*8890*/  SEL R0, RZ, 0x1, !P3 ;  /* 0x00000001ff007807 */ /* 0x000fc80005800000 */
[----:B------:R-:W-:Y:S02]  /*88a0*/  LOP3.LUT R12, R0, R12, R7, 0x96, !PT ;  /* 0x0000000c000c7212 */ /* 0x000fe400078e9607 */
[----:B------:R-:W-:Y:S01]  /*88b0*/  PRMT R0, RZ, 0x7610, R0 ;  /* 0x00007610ff007816 */ /* 0x000fe20000000000 */
[----:B------:R-:W-:Y:S06]  /*88c0*/  @P1 BRA `(.L_x_178) ;  /* 0x00000004004c1947 */ /* 0x000fec0003800000 */
[----:B------:R-:W-:Y:S01]  /*88d0*/  ULDC.64 UR4, c[0x0][0x628] ;  /* 0x00018a0000047ab9 */ /* 0x000fe20000000a00 */
[----:B------:R-:W0:Y:S01]  /*88e0*/  S2R R15, SR_CTAID.X ;  /* 0x00000000000f7919 */ /* 0x000e220000002500 */
[----:B------:R-:W-:Y:S01]  /*88f0*/  ISETP.NE.U32.AND P1, PT, RZ, UR4, PT ;  /* 0x00000004ff007c0c */ /* 0x000fe2000bf25070 */
[----:B------:R-:W-:Y:S01]  /*8900*/  ULDC UR7, c[0x0][0x630] ;  /* 0x00018c0000077ab9 */ /* 0x000fe20000000800 */
[----:B------:R-:W-:Y:S01]  /*8910*/  IMAD.MOV.U32 R6, RZ, RZ, R2 ;  /* 0x000000ffff067224 */ /* 0x000fe200078e0002 */
[----:B------:R-:W1:Y:S01]  /*8920*/  S2R R0, SR_CTAID.Y ;  /* 0x0000000000007919 */ /* 0x000e620000002600 */
[----:B------:R-:W-:Y:S01]  /*8930*/  ISETP.NE.AND.EX P1, PT, RZ, UR5, PT, P1 ;  /* 0x00000005ff007c0c */ /* 0x000fe2000bf25310 */
[----:B------:R-:W-:-:S12]  /*8940*/  IMAD.MOV.U32 R7, RZ, RZ, R3 ;  /* 0x000000ffff077224 */ /* 0x000fd800078e0003 */
[----:B------:R-:W-:Y:S05]  /*8950*/  @!P1 BRA `(.L_x_179) ;  /* 0x0000000000289947 */ /* 0x000fea0003800000 */
[----:B------:R-:W-:Y:S02]  /*8960*/  ULDC UR6, c[0x0][0x634] ;  /* 0x00018d0000067ab9 */ /* 0x000fe40000000800 */
[----:B------:R-:W-:-:S05]  /*8970*/  IADD3 R11, P1, R2, UR6, RZ ;  /* 0x00000006020b7c10 */ /* 0x000fca000ff3e0ff */
[----:B------:R-:W-:-:S04]  /*8980*/  IMAD.X R19, RZ, RZ, R3, P1 ;  /* 0x000000ffff137224 */ /* 0x000fc800008e0603 */
[----:B------:R-:W-:-:S04]  /*8990*/  IMAD.WIDE.U32 R8, R19, UR4, RZ ;  /* 0x0000000413087c25 */ /* 0x000fc8000f8e00ff */
[----:B------:R-:W-:-:S04]  /*89a0*/  IMAD.WIDE.U32 R8, P1, R11, UR5, R8 ;  /* 0x000000050b087c25 */ /* 0x000fc8000f820008 */
[----:B------:R-:W-:-:S04]  /*89b0*/  IMAD.WIDE.U32 R10, R11, UR4, RZ ;  /* 0x000000040b0a7c25 */ /* 0x000fc8000f8e00ff */
[----:B------:R-:W-:Y:S01]  /*89c0*/  IMAD.X R7, RZ, RZ, RZ, P1 ;  /* 0x000000ffff077224 */ /* 0x000fe200008e06ff */
[----:B------:R-:W-:Y:S01]  /*89d0*/  IADD3 RZ, P1, R11, R8, RZ ;  /* 0x000000080bff7210 */ /* 0x000fe20007f3e0ff */
[----:B------:R-:W-:-:S04]  /*89e0*/  IMAD.MOV.U32 R6, RZ, RZ, R9 ;  /* 0x000000ffff067224 */ /* 0x000fc800078e0009 */
[----:B------:R-:W-:-:S08]  /*89f0*/  IMAD.WIDE.U32.X R6, R19, UR5, R6, P1 ;  /* 0x0000000513067c25 */ /* 0x000fd000088e0406 */
.L_x_179:
[--C-:B------:R-:W-:Y:S01]  /*8a00*/  SHF.R.U64 R10, R6, UR7, R7.reuse ;  /* 0x00000007060a7c19 */ /* 0x100fe20008001207 */
[----:B------:R-:W-:Y:S01]  /*8a10*/  ULDC.64 UR4, c[0x0][0x620] ;  /* 0x0001880000047ab9 */ /* 0x000fe20000000a00 */
[----:B------:R-:W-:Y:S01]  /*8a20*/  SHF.R.U32.HI R6, RZ, UR7, R7 ;  /* 0x00000007ff067c19 */ /* 0x000fe20008011607 */
[----:B------:R-:W2:Y:S01]  /*8a30*/  LDC R22, c[0x0][0x144] ;  /* 0x00005100ff167b82 */ /* 0x000ea20000000800 */
[----:B------:R-:W-:Y:S01]  /*8a40*/  IADD3 R9, P1, RZ, -R10, RZ ;  /* 0x8000000aff097210 */ /* 0x000fe20007f3e0ff */
[----:B------:R-:W-:Y:S01]  /*8a50*/  ULDC.64 UR8, c[0x0][0x640] ;  /* 0x0001900000087ab9 */ /* 0x000fe20000000a00 */
[----:B0-----:R-:W-:Y:S01]  /*8a60*/  I2FP.F32.U32 R11, R15 ;  /* 0x0000000f000b7245 */ /* 0x001fe20000201000 */
[----:B------:R-:W-:Y:S02]  /*8a70*/  ULDC UR6, c[0x0][0x608] ;  /* 0x0001820000067ab9 */ /* 0x000fe40000000800 */
[----:B------:R-:W-:Y:S01]  /*8a80*/  IMAD.X R6, RZ, RZ, ~R6, P1 ;  /* 0x000000ffff067224 */ /* 0x000fe200008e0e06 */
[----:B------:R-:W-:Y:S01]  /*8a90*/  ISETP.NE.U32.AND P1, PT, RZ, UR8, PT ;  /* 0x00000008ff007c0c */ /* 0x000fe2000bf25070 */
[----:B------:R-:W0:Y:S02]  /*8aa0*/  LDC R19, c[0x0][0x148] ;  /* 0x00005200ff137b82 */ /* 0x000e240000000800 */
[----:B------:R-:W-:Y:S01]  /*8ab0*/  IMAD R8, R6, UR4, RZ ;  /* 0x0000000406087c24 */ /* 0x000fe2000f8e02ff */
[----:B------:R-:W-:Y:S01]  /*8ac0*/  ISETP.NE.AND.EX P1, PT, RZ, UR9, PT, P1 ;  /* 0x00000009ff007c0c */ /* 0x000fe2000bf25310 */
[----:B------:R-:W-:Y:S01]  /*8ad0*/  IMAD.WIDE.U32 R6, R9, UR4, R2 ;  /* 0x0000000409067c25 */ /* 0x000fe2000f8e0002 */
[----:B------:R-:W-:-:S03]  /*8ae0*/  ULDC UR4, c[0x0][0x150] ;  /* 0x0000540000047ab9 */ /* 0x000fc60000000800 */
[----:B------:R-:W-:Y:S02]  /*8af0*/  IMAD R9, R9, UR5, R8 ;  /* 0x0000000509097c24 */ /* 0x000fe4000f8e0208 */
[----:B------:R-:W-:Y:S01]  /*8b00*/  FMUL R8, R11, UR4 ;  /* 0x000000040b087c20 */ /* 0x000fe20008400000 */
[----:B------:R-:W-:Y:S01]  /*8b10*/  ULDC UR4, c[0x0][0x618] ;  /* 0x0001860000047ab9 */ /* 0x000fe20000000800 */
[----:B------:R-:W-:Y:S01]  /*8b20*/  ULDC UR5, c[0x0][0x154] ;  /* 0x0000550000057ab9 */ /* 0x000fe20000000800 */
[----:B------:R-:W-:-:S03]  /*8b30*/  IMAD.IADD R7, R7, 0x1, R9 ;  /* 0x0000000107077824 */ /* 0x000fc600078e0209 */
[----:B------:R-:W3:Y:S02]  /*8b40*/  F2I.U32.TRUNC.NTZ R8, R8 ;  /* 0x0000000800087305 */ /* 0x000ee4000020f000 */
[----:B------:R-:W-:Y:S02]  /*8b50*/  SHF.R.U64 R11, R6, UR4, R7 ;  /* 0x00000004060b7c19 */ /* 0x000fe40008001207 */
[----:B-1----:R-:W-:-:S05]  /*8b60*/  I2FP.F32.U32 R6, R0 ;  /* 0x0000000000067245 */ /* 0x002fca0000201000 */
[----:B------:R-:W-:Y:S01]  /*8b70*/  FMUL R21, R6, UR5 ;  /* 0x0000000506157c20 */ /* 0x000fe20008400000 */
[----:B------:R-:W-:Y:S01]  /*8b80*/  SHF.R.U32.HI R6, RZ, UR4, R7 ;  /* 0x00000004ff067c19 */ /* 0x000fe20008011607 */
[----:B------:R-:W-:-:S03]  /*8b90*/  ULDC UR4, c[0x0][0x658] ;  /* 0x0001960000047ab9 */ /* 0x000fc60000000800 */
[--C-:B------:R-:W-:Y:S01]  /*8ba0*/  SHF.R.U64 R20, R11, UR6, R6.reuse ;  /* 0x000000060b147c19 */ /* 0x100fe20008001206 */
[----:B------:R-:W1:Y:S01]  /*8bb0*/  F2I.U32.TRUNC.NTZ R21, R21 ;  /* 0x0000001500157305 */ /* 0x000e62000020f000 */
[----:B------:R-:W-:Y:S01]  /*8bc0*/  SHF.R.U32.HI R7, RZ, UR6, R6 ;  /* 0x00000006ff077c19 */ /* 0x000fe20008011606 */
[----:B---3--:R-:W-:-:S03]  /*8bd0*/  IMAD.MOV R8, RZ, RZ, -R8 ;  /* 0x000000ffff087224 */ /* 0x008fc600078e0a08 */
[----:B------:R-:W-:Y:S01]  /*8be0*/  SHF.R.U64 R18, R20, UR4, R7 ;  /* 0x0000000414127c19 */ /* 0x000fe20008001207 */
[----:B--2---:R-:W-:Y:S01]  /*8bf0*/  IMAD R15, R22, R8, R15 ;  /* 0x00000008160f7224 */ /* 0x004fe200078e020f */
[----:B------:R-:W-:-:S03]  /*8c00*/  SHF.R.U32.HI R23, RZ, UR4, R7 ;  /* 0x00000004ff177c19 */ /* 0x000fc60008011607 */
[----:B------:R-:W-:Y:S02]  /*8c10*/  IMAD.MOV.U32 R6, RZ, RZ, R18 ;  /* 0x000000ffff067224 */ /* 0x000fe400078e0012 */
[----:B------:R-:W-:Y:S01]  /*8c20*/  IMAD.MOV.U32 R7, RZ, RZ, R23 ;  /* 0x000000ffff077224 */ /* 0x000fe200078e0017 */
[----:B-1----:R-:W-:Y:S06]  /*8c30*/  @!P1 BRA `(.L_x_180) ;  /* 0x0000000000289947 */ /* 0x002fec0003800000 */
[----:B------:R-:W-:Y:S02]  /*8c40*/  ULDC UR4, c[0x0][0x64c] ;  /* 0x0001930000047ab9 */ /* 0x000fe40000000800 */
[----:B------:R-:W-:-:S05]  /*8c50*/  IADD3 R7, P1, R18, UR4, RZ ;  /* 0x0000000412077c10 */ /* 0x000fca000ff3e0ff */
[----:B------:R-:W-:-:S04]  /*8c60*/  IMAD.X R23, RZ, RZ, R23, P1 ;  /* 0x000000ffff177224 */ /* 0x000fc800008e0617 */
[----:B------:R-:W-:-:S04]  /*8c70*/  IMAD.WIDE.U32 R8, R23, UR8, RZ ;  /* 0x0000000817087c25 */ /* 0x000fc8000f8e00ff */
[----:B------:R-:W-:-:S04]  /*8c80*/  IMAD.WIDE.U32 R8, P1, R7, UR9, R8 ;  /* 0x0000000907087c25 */ /* 0x000fc8000f820008 */
[----:B------:R-:W-:-:S04]  /*8c90*/  IMAD.WIDE.U32 R6, R7, UR8, RZ ;  /* 0x0000000807067c25 */ /* 0x000fc8000f8e00ff */
[----:B------:R-:W-:Y:S01]  /*8ca0*/  IMAD.MOV.U32 R6, RZ, RZ, R9 ;  /* 0x000000ffff067224 */ /* 0x000fe200078e0009 */
[----:B------:R-:W-:Y:S01]  /*8cb0*/  IADD3 RZ, P3, R7, R8, RZ ;  /* 0x0000000807ff7210 */ /* 0x000fe20007f7e0ff */
[----:B------:R-:W-:-:S04]  /*8cc0*/  IMAD.X R7, RZ, RZ, RZ, P1 ;  /* 0x000000ffff077224 */ /* 0x000fc800008e06ff */
[----:B------:R-:W-:-:S08]  /*8cd0*/  IMAD.WIDE.U32.X R6, R23, UR9, R6, P3 ;  /* 0x0000000917067c25 */ /* 0x000fd000098e0406 */
.L_x_180:
[----:B------:R-:W-:Y:S01]  /*8ce0*/  ULDC UR4, c[0x0][0x648] ;  /* 0x0001920000047ab9 */ /* 0x000fe20000000800 */
[----:B------:R-:W-:Y:S01]  /*8cf0*/  LOP3.LUT R20, R20, UR17, RZ, 0xc0, !PT ;  /* 0x0000001114147c12 */ /* 0x000fe2000f8ec0ff */
[----:B------:R-:W-:Y:S01]  /*8d00*/  IMAD.MOV R21, RZ, RZ, -R21 ;  /* 0x000000ffff157224 */ /* 0x000fe200078e0a15 */
[----:B------:R-:W-:Y:S01]  /*8d10*/  SHF.R.U64 R7, R6, UR4, R7 ;  /* 0x0000000406077c19 */ /* 0x000fe20008001207 */
[----:B------:R-:W-:Y:S01]  /*8d20*/  ULDC UR4, c[0x0][0x638] ;  /* 0x00018e0000047ab9 */ /* 0x000fe20000000800 */
[----:B------:R-:W-:Y:S01]  /*8d30*/  ULDC UR5, c[0x0][0x610] ;  /* 0x0001840000057ab9 */ /* 0x000fe20000000800 */
[----:B0-----:R-:W-:Y:S02]  /*8d40*/  @P2 IMAD R15, R19, R21, R0 ;  /* 0x00000015130f2224 */ /* 0x001fe400078e0200 */
[----:B------:R-:W-:Y:S02]  /*8d50*/  IMAD.MOV R9, RZ, RZ, -R7 ;  /* 0x000000ffff097224 */ /* 0x000fe400078e0a07 */
[----:B------:R-:W-:Y:S01]  /*8d60*/  IMAD R20, R7, UR18, R20 ;  /* 0x0000001207147c24 */ /* 0x000fe2000f8e0214 */
[----:B------:R-:W-:Y:S01]  /*8d70*/  LOP3.LUT R7, R11, UR16, RZ, 0xc0, !PT ;  /* 0x000000100b077c12 */ /* 0x000fe2000f8ec0ff */
[----:B------:R-:W-:Y:S01]  /*8d80*/  IMAD R18, R9, UR4, R18 ;  /* 0x0000000409127c24 */ /* 0x000fe2000f8e0212 */
[----:B------:R-:W-:Y:S01]  /*8d90*/  ULDC UR4, c[0x0][0x600] ;  /* 0x0001800000047ab9 */ /* 0x000fe20000000800 */
[----:B------:R-:W-:-:S02]  /*8da0*/  IMAD R11, R20, UR5, R15 ;  /* 0x00000005140b7c24 */ /* 0x000fc4000f8e020f */
[----:B------:R-:W-:Y:S02]  /*8db0*/  IMAD R18, R18, UR4, R7 ;  /* 0x0000000412127c24 */ /* 0x000fe4000f8e0207 */
[----:B------:R-:W-:Y:S02]  /*8dc0*/  IMAD.MOV.U32 R0, RZ, RZ, 0x1 ;  /* 0x00000001ff007424 */ /* 0x000fe400078e00ff */
[----:B------:R-:W-:Y:S01]  /*8dd0*/  IMAD.MOV.U32 R6, RZ, RZ, R10 ;  /* 0x000000ffff067224 */ /* 0x000fe200078e000a */
[----:B------:R-:W-:Y:S02]  /*8de0*/  SEL R15, R18, R11, !P2 ;  /* 0x0000000b120f7207 */ /* 0x000fe40005000000 */
[----:B------:R-:W-:-:S07]  /*8df0*/  SEL R11, R11, R18, !P2 ;  /* 0x000000120b0b7207 */ /* 0x000fce0005000000 */
.L_x_178:
[----:B------:R-:W-:Y:S05]  /*8e00*/  BSYNC B1 ;  /* 0x0000000000017941 */ /* 0x000fea0003800000 */
.L_x_177:
[----:B------:R-:W-:-:S13]  /*8e10*/  LOP3.LUT P1, RZ, R0, 0xff, RZ, 0xc0, !PT ;  /* 0x000000ff00ff7812 */ /* 0x000fda000782c0ff */
[----:B------:R-:W-:Y:S05]  /*8e20*/  @P1 BRA `(.L_x_181) ;  /* 0xfffffff400501947 */ /* 0x000fea000383ffff */
[----:B------:R-:W-:Y:S05]  /*8e30*/  BSYNC B0 ;  /* 0x0000000000007941 */ /* 0x000fea0003800000 */
.L_x_169:
[----:B------:R-:W-:-:S03]  /*8e40*/  UMOV UR4, 0xffffffff ;  /* 0xffffffff00047882 */ /* 0x000fc60000000000 */
[----:B------:R-:W-:Y:S05]  /*8e50*/  BRA.DIV UR4, `(.L_x_182) ;  /* 0x00000006041c7947 */ /* 0x000fea000b800000 */
[----:B------:R-:W-:-:S13]  /*8e60*/  ELECT P0, URZ, PT ;  /* 0x00000000003f782f */ /* 0x000fda0003800000 */
.L_x_196:
[----:B------:R-:W-:Y:S04]  /*8e70*/  BSSY B0, `(.L_x_183) ;  /* 0x000002b000007945 */ /* 0x000fe80003800000 */
[----:B------:R-:W-:Y:S05]  /*8e80*/  @!P0 BRA `(.L_x_184) ;  /* 0x0000000000a48947 */ /* 0x000fea0003800000 */
[----:B------:R-:W-:-:S04]  /*8e90*/  LOP3.LUT R4, R4, 0x2, RZ, 0xfc, !PT ;  /* 0x0000000204047812 */ /* 0x000fc800078efcff */
[----:B------:R-:W-:-:S13]  /*8ea0*/  ISETP.NE.AND P0, PT, R4, 0x3, PT ;  /* 0x000000030400780c */ /* 0x000fda0003f05270 */
[----:B------:R-:W-:Y:S05]  /*8eb0*/  @!P0 BRA `(.L_x_185) ;  /* 0x0000000000048947 */ /* 0x000fea0003800000 */
[----:B------:R-:W-:Y:S01]  /*8ec0*/  BPT.TRAP 0x1 ;  /* 0x000000040000795c */ /* 0x000fe20000300000 */
.L_x_185:
[----:B------:R-:W0:Y:S01]  /*8ed0*/  S2R R3, SR_CgaCtaId ;  /* 0x0000000000037919 */ /* 0x000e220000008800 */
[----:B------:R-:W-:Y:S02]  /*8ee0*/  MOV R0, 0x400 ;  /* 0x0000040000007802 */ /* 0x000fe40000000f00 */
[----:B------:R-:W-:Y:S02]  /*8ef0*/  SHF.L.U32 R2, R12, 0x1f, RZ ;  /* 0x0000001f0c027819 */ /* 0x000fe400000006ff */
[----:B0-----:R-:W-:-:S05]  /*8f00*/  LEA R0, R3, R0, 0x18 ;  /* 0x0000000003007211 */ /* 0x001fca00078ec0ff */
[----:B------:R-:W-:-:S04]  /*8f10*/  VIADD R0, R0, 0x20 ;  /* 0x0000002000007836 */ /* 0x000fc80000000000 */
[C---:B------:R-:W-:Y:S02]  /*8f20*/  IMAD R7, R5.reuse, 0x8, R0 ;  /* 0x0000000805077824 */ /* 0x040fe400078e0200 */
[----:B------:R-:W-:Y:S02]  /*8f30*/  VIADD R5, R5, 0x1 ;  /* 0x0000000105057836 */ /* 0x000fe40000000000 */
[----:B------:R-:W0:Y:S03]  /*8f40*/  SYNCS.PHASECHK.TRANS64.TRYWAIT P0, [R7+URZ], R2 ;  /* 0x00000002070075a7 */ /* 0x000e26000800017f */
[----:B------:R-:W-:-:S04]  /*8f50*/  ISETP.NE.AND P1, PT, R5, 0x4, PT ;  /* 0x000000040500780c */ /* 0x000fc80003f25270 */
[----:B------:R-:W-:Y:S02]  /*8f60*/  SEL R3, RZ, 0x1, P1 ;  /* 0x00000001ff037807 */ /* 0x000fe40000800000 */
[----:B------:R-:W-:Y:S02]  /*8f70*/  SEL R5, R5, RZ, P1 ;  /* 0x000000ff05057207 */ /* 0x000fe40000800000 */
[----:B------:R-:W-:-:S03]  /*8f80*/  LOP3.LUT R12, R12, R3, RZ, 0x3c, !PT ;  /* 0x000000030c0c7212 */ /* 0x000fc600078e3cff */
[----:B------:R-:W-:Y:S01]  /*8f90*/  IMAD R9, R5, 0x8, R0 ;  /* 0x0000000805097824 */ /* 0x000fe200078e0200 */
[----:B------:R-:W-:Y:S01]  /*8fa0*/  SHF.L.U32 R4, R12, 0x1f, RZ ;  /* 0x0000001f0c047819 */ /* 0x000fe200000006ff */
[----:B0-----:R-:W-:Y:S06]  /*8fb0*/  @!P0 BRA `(.L_x_186) ;  /* 0x0000000000e88947 */ /* 0x001fec0003800000 */
.L_x_197:
[----:B------:R-:W1:Y:S01]  /*8fc0*/  SYNCS.PHASECHK.TRANS64.TRYWAIT P0, [R9+URZ], R4 ;  /* 0x00000004090075a7 */ /* 0x000e62000800017f */
[----:B0-----:R-:W-:-:S05]  /*8fd0*/  VIADD R2, R5, 0x1 ;  /* 0x0000000105027836 */ /* 0x001fca0000000000 */
[----:B------:R-:W-:-:S04]  /*8fe0*/  ISETP.NE.AND P1, PT, R2, 0x4, PT ;  /* 0x000000040200780c */ /* 0x000fc80003f25270 */
[----:B------:R-:W-:Y:S02]  /*8ff0*/  SEL R3, RZ, 0x1, P1 ;  /* 0x00000001ff037807 */ /* 0x000fe40000800000 */
[----:B------:R-:W-:Y:S02]  /*9000*/  SEL R7, R2, RZ, P1 ;  /* 0x000000ff02077207 */ /* 0x000fe40000800000 */
[----:B------:R-:W-:-:S03]  /*9010*/  LOP3.LUT R11, R12, R3, RZ, 0x3c, !PT ;  /* 0x000000030c0b7212 */ /* 0x000fc600078e3cff */
[----:B------:R-:W-:Y:S01]  /*9020*/  IMAD R6, R7, 0x8, R0 ;  /* 0x0000000807067824 */ /* 0x000fe200078e0200 */
[----:B------:R-:W-:Y:S01]  /*9030*/  SHF.L.U32 R5, R11, 0x1f, RZ ;  /* 0x0000001f0b057819 */ /* 0x000fe200000006ff */
[----:B-1----:R-:W-:Y:S06]  /*9040*/  @!P0 BRA `(.L_x_187) ;  /* 0x0000000000d88947 */ /* 0x002fec0003800000 */
.L_x_198:
[----:B------:R-:W1:Y:S01]  /*9050*/  SYNCS.PHASECHK.TRANS64.TRYWAIT P0, [R6+URZ], R5 ;  /* 0x00000005060075a7 */ /* 0x000e62000800017f */
[----:B------:R-:W-:-:S05]  /*9060*/  VIADD R2, R7, 0x1 ;  /* 0x0000000107027836 */ /* 0x000fca0000000000 */
[----:B------:R-:W-:-:S04]  /*9070*/  ISETP.NE.AND P1, PT, R2, 0x4, PT ;  /* 0x000000040200780c */ /* 0x000fc80003f25270 */
[----:B0-----:R-:W-:Y:S02]  /*9080*/  SEL R4, RZ, 0x1, P1 ;  /* 0x00000001ff047807 */ /* 0x001fe40000800000 */
[----:B------:R-:W-:Y:S02]  /*9090*/  SEL R3, R2, RZ, P1 ;  /* 0x000000ff02037207 */ /* 0x000fe40000800000 */
[----:B------:R-:W-:Y:S01]  /*90a0*/  LOP3.LUT R4, R11, R4, RZ, 0x3c, !PT ;  /* 0x000000040b047212 */ /* 0x000fe200078e3cff */
[----:B-1----:R-:W-:Y:S06]  /*90b0*/  @!P0 BRA `(.L_x_188) ;  /* 0x0000000000d08947 */ /* 0x002fec0003800000 */
.L_x_199:
[----:B------:R-:W-:Y:S01]  /*90c0*/  IMAD R3, R3, 0x8, R0 ;  /* 0x0000000803037824 */ /* 0x000fe200078e0200 */
[----:B------:R-:W-:-:S07]  /*90d0*/  SHF.L.U32 R0, R4, 0x1f, RZ ;  /* 0x0000001f04007819 */ /* 0x000fce00000006ff */
.L_x_189:
[----:B-1----:R1:W2:Y:S02]  /*90e0*/  SYNCS.PHASECHK.TRANS64.TRYWAIT P0, [R3+URZ], R0 ;  /* 0x00000000030075a7 */ /* 0x0022a4000800017f */
[----:B--2---:R-:W-:Y:S05]  /*90f0*/  @!P0 NANOSLEEP.SYNCS 0x989680 ;  /* 0x009896800000895d */ /* 0x004fea0003900000 */
[----:B------:R-:W2:Y:S02]  /*9100*/  @!P0 SYNCS.PHASECHK.TRANS64 P0, [R3+URZ], R0 ;  /* 0x00000000030085a7 */ /* 0x000ea4000800007f */
[----:B--2---:R-:W-:Y:S05]  /*9110*/  @!P0 BRA `(.L_x_189) ;  /* 0xfffffffc00f08947 */ /* 0x004fea000383ffff */
.L_x_184:
[----:B------:R-:W-:Y:S05]  /*9120*/  BSYNC B0 ;  /* 0x0000000000007941 */ /* 0x000fea0003800000 */
.L_x_183:
[----:B------:R-:W-:Y:S05]  /*9130*/  EXIT ;  /* 0x000000000000794d */ /* 0x000fea0003800000 */
.L_x_17:
[----:B-1----:R-:W-:-:S04]  /*9140*/  IMAD.U32 R11, RZ, RZ, UR6 ;  /* 0x00000006ff0b7e24 */ /* 0x002fc8000f8e00ff */
[----:B------:R1:W4:Y:S03]  /*9150*/  SYNCS.PHASECHK.TRANS64.TRYWAIT P0, [R11+URZ], R10 ;  /* 0x0000000a0b0075a7 */ /* 0x000326000800017f */
[----:B----4-:R-:W-:Y:S05]  /*9160*/  @!P0 NANOSLEEP.SYNCS 0x989680 ;  /* 0x009896800000895d */ /* 0x010fea0003900000 */
[----:B------:R-:W4:Y:S02]  /*9170*/  @!P0 SYNCS.PHASECHK.TRANS64 P0, [R11+URZ], R10 ;  /* 0x0000000a0b0085a7 */ /* 0x000f24000800007f */
[----:B----4-:R-:W-:Y:S05]  /*9180*/  @!P0 BRA `(.L_x_17) ;  /* 0xfffffffc00ec8947 */ /* 0x010fea000383ffff */
[----:B------:R-:W-:Y:S05]  /*9190*/  BRA `(.L_x_16) ;  /* 0xffffff8000ec7947 */ /* 0x000fea000383ffff */
.L_x_23:
[----:B-1----:R-:W-:-:S04]  /*91a0*/  IMAD.U32 R140, RZ, RZ, UR12 ;  /* 0x0000000cff8c7e24 */ /* 0x002fc8000f8e00ff */
[----:B------:R1:W4:Y:S03]  /*91b0*/  SYNCS.PHASECHK.TRANS64.TRYWAIT P0, [R140+URZ], R11 ;  /* 0x0000000b8c0075a7 */ /* 0x000326000800017f */
[----:B----4-:R-:W-:Y:S05]  /*91c0*/  @!P0 NANOSLEEP.SYNCS 0x989680 ;  /* 0x009896800000895d */ /* 0x010fea0003900000 */
[----:B------:R-:W4:Y:S02]  /*91d0*/  @!P0 SYNCS.PHASECHK.TRANS64 P0, [R140+URZ], R11 ;  /* 0x0000000b8c0085a7 */ /* 0x000f24000800007f */
[----:B----4-:R-:W-:Y:S05]  /*91e0*/  @!P0 BRA `(.L_x_23) ;  /* 0xfffffffc00ec8947 */ /* 0x010fea000383ffff */
[----:B------:R-:W-:Y:S05]  /*91f0*/  BRA `(.L_x_22) ;  /* 0xffffff8c00307947 */ /* 0x000fea000383ffff */
.L_x_170:
[----:B------:R-:W-:Y:S01]  /*9200*/  BSSY B1, `(.L_x_190) ;  /* 0x0000006000017945 */ /* 0x000fe20003800000 */
[----:B------:R-:W-:-:S07]  /*9210*/  IMAD.MOV.U32 R0, RZ, RZ, -0x1 ;  /* 0xffffffffff007424 */ /* 0x000fce00078e00ff */
[----:B------:R-:W-:Y:S05]  /*9220*/  WARPSYNC.COLLECTIVE R0, `(.L_x_191) ;  /* 0x00000000000c7348 */ /* 0x000fea0003c00000 */
[----:B------:R-:W-:Y:S02]  /*9230*/  ELECT P1, UR62, PT ;  /* 0x00000000003e782f */ /* 0x000fe40003820000 */
[----:B------:R-:W-:Y:S01]  /*9240*/  MOV R0, UR62 ;  /* 0x0000003e00007c02 */ /* 0x000fe20008000f00 */
[----:B------:R-:W-:Y:S10]  /*9250*/  ENDCOLLECTIVE ;  /* 0x000000000000791b */ /* 0x000ff40003800000 */
.L_x_191:
[----:B------:R-:W-:Y:S05]  /*9260*/  BSYNC B1 ;  /* 0x0000000000017941 */ /* 0x000fea0003800000 */
.L_x_190:
[----:B------:R-:W-:Y:S05]  /*9270*/  BRA `(.L_x_192) ;  /* 0xfffffff000487947 */ /* 0x000fea000383ffff */
.L_x_173:
[----:B-1----:R1:W2:Y:S02]  /*9280*/  SYNCS.PHASECHK.TRANS64.TRYWAIT P1, [R18+URZ+0x20], R9 ;  /* 0x00002009120075a7 */ /* 0x0022a4000802017f */
[----:B--2---:R-:W-:Y:S05]  /*9290*/  @!P1 NANOSLEEP.SYNCS 0x989680 ;  /* 0x009896800000995d */ /* 0x004fea0003900000 */
[----:B------:R-:W2:Y:S02]  /*92a0*/  @!P1 SYNCS.PHASECHK.TRANS64 P1, [R18+URZ+0x20], R9 ;  /* 0x00002009120095a7 */ /* 0x000ea4000802007f */
[----:B--2---:R-:W-:Y:S05]  /*92b0*/  @!P1 BRA `(.L_x_173) ;  /* 0xfffffffc00f09947 */ /* 0x004fea000383ffff */
[----:B------:R-:W-:Y:S05]  /*92c0*/  BRA `(.L_x_193) ;  /* 0xfffffff0007c7947 */ /* 0x000fea000383ffff */
.L_x_182:
[----:B------:R-:W-:Y:S01]  /*92d0*/  BSSY B0, `(.L_x_194) ;  /* 0x0000006000007945 */ /* 0x000fe20003800000 */
[----:B------:R-:W-:-:S07]  /*92e0*/  IMAD.MOV.U32 R0, RZ, RZ, -0x1 ;  /* 0xffffffffff007424 */ /* 0x000fce00078e00ff */
[----:B------:R-:W-:Y:S05]  /*92f0*/  WARPSYNC.COLLECTIVE R0, `(.L_x_195) ;  /* 0x00000000000c7348 */ /* 0x000fea0003c00000 */
[----:B------:R-:W-:Y:S02]  /*9300*/  ELECT P1, UR62, PT ;  /* 0x00000000003e782f */ /* 0x000fe40003820000 */
[----:B------:R-:W-:Y:S01]  /*9310*/  MOV R0, UR62 ;  /* 0x0000003e00007c02 */ /* 0x000fe20008000f00 */
[----:B------:R-:W-:Y:S10]  /*9320*/  ENDCOLLECTIVE ;  /* 0x000000000000791b */ /* 0x000ff40003800000 */
.L_x_195:
[----:B------:R-:W-:Y:S05]  /*9330*/  BSYNC B0 ;  /* 0x0000000000007941 */ /* 0x000fea0003800000 */
.L_x_194:
[----:B------:R-:W-:Y:S01]  /*9340*/  PLOP3.LUT P0, PT, P1, PT, PT, 0x80, 0x0 ;  /* 0x000000000000781c */ /* 0x000fe20000f0f070 */
[----:B------:R-:W-:-:S12]  /*9350*/  BRA `(.L_x_196) ;  /* 0xfffffff800c47947 */ /* 0x000fd8000383ffff */
.L_x_186:
[----:B0-----:R0:W1:Y:S02]  /*9360*/  SYNCS.PHASECHK.TRANS64.TRYWAIT P0, [R7+URZ], R2 ;  /* 0x00000002070075a7 */ /* 0x001064000800017f */
[----:B-1----:R-:W-:Y:S05]  /*9370*/  @!P0 NANOSLEEP.SYNCS 0x989680 ;  /* 0x009896800000895d */ /* 0x002fea0003900000 */
[----:B------:R-:W1:Y:S02]  /*9380*/  @!P0 SYNCS.PHASECHK.TRANS64 P0, [R7+URZ], R2 ;  /* 0x00000002070085a7 */ /* 0x000e64000800007f */
[----:B-1----:R-:W-:Y:S05]  /*9390*/  @!P0 BRA `(.L_x_186) ;  /* 0xfffffffc00f08947 */ /* 0x002fea000383ffff */
[----:B------:R-:W-:Y:S05]  /*93a0*/  BRA `(.L_x_197) ;  /* 0xfffffffc00047947 */ /* 0x000fea000383ffff */
.L_x_187:
[----:B0-----:R0:W1:Y:S02]  /*93b0*/  SYNCS.PHASECHK.TRANS64.TRYWAIT P0, [R9+URZ], R4 ;  /* 0x00000004090075a7 */ /* 0x001064000800017f */
[----:B-1----:R-:W-:Y:S05]  /*93c0*/  @!P0 NANOSLEEP.SYNCS 0x989680 ;  /* 0x009896800000895d */ /* 0x002fea0003900000 */
[----:B------:R-:W1:Y:S02]  /*93d0*/  @!P0 SYNCS.PHASECHK.TRANS64 P0, [R9+URZ], R4 ;  /* 0x00000004090085a7 */ /* 0x000e64000800007f */
[----:B-1----:R-:W-:Y:S05]  /*93e0*/  @!P0 BRA `(.L_x_187) ;  /* 0xfffffffc00f08947 */ /* 0x002fea000383ffff */
[----:B------:R-:W-:Y:S05]  /*93f0*/  BRA `(.L_x_198) ;  /* 0xfffffffc00147947 */ /* 0x000fea000383ffff */
.L_x_188:
[----:B0-----:R0:W1:Y:S02]  /*9400*/  SYNCS.PHASECHK.TRANS64.TRYWAIT P0, [R6+URZ], R5 ;  /* 0x00000005060075a7 */ /* 0x001064000800017f */
[----:B-1----:R-:W-:Y:S05]  /*9410*/  @!P0 NANOSLEEP.SYNCS 0x989680 ;  /* 0x009896800000895d */ /* 0x002fea0003900000 */
[----:B------:R-:W1:Y:S02]  /*9420*/  @!P0 SYNCS.PHASECHK.TRANS64 P0, [R6+URZ], R5 ;  /* 0x00000005060085a7 */ /* 0x000e64000800007f */
[----:B-1----:R-:W-:Y:S05]  /*9430*/  @!P0 BRA `(.L_x_188) ;  /* 0xfffffffc00f08947 */ /* 0x002fea000383ffff */
[----:B------:R-:W-:Y:S05]  /*9440*/  BRA `(.L_x_199) ;  /* 0xfffffffc001c7947 */ /* 0x000fea000383ffff */
.L_x_200:
[----:B------:R-:W-:-:S00]  /*9450*/  BRA `(.L_x_200) ;  /* 0xfffffffc00fc7947 */ /* 0x000fc0000383ffff */
[----:B------:R-:W-:-:S00]  /*9460*/  NOP ;  /* 0x0000000000007918 */ /* 0x000fc00000000000 */
        /* <DEDUP_REMOVED lines=9> */
.L_x_201:


//--------------------- .nv.shared._ZN7cutlass13device_kernelINS_4gemm6kernel13GemmUniversalIN4cute5tupleIJiiiiEEENS1_10collective13CollectiveMmaINS1_37MainloopSm90TmaGmmaWarpSpecializedFP8ILi4ENS5_IJNS4_1CILi1EEESB_SB_EEENS1_35KernelTmaWarpSpecializedCooperativeEEENS5_IJNSA_ILi128EEESF_NSA_ILi64EEEEEENS_12float_e4m3_tENS5_IJlSB_lEEESI_SJ_NS4_8TiledMMAINS4_8MMA_AtomIJNS4_4SM904GMMA31MMA_64x128x32_F32E4M3E4M3_SS_TNILNSN_7ScaleInE1ELSP_1EEEEEENS4_6LayoutINS5_IJNSA_ILi2EEESB_SB_EEENS5_IJSB_NSA_ILi0EEESV_EEEEENS5_IJNS4_10UnderscoreESY_SY_EEEEENS4_13SM90_TMA_LOADENS4_14ComposedLayoutINS4_7SwizzleILi2ELi4ELi3EEENS4_18smem_ptr_flag_bitsILi8EEENSS_INS5_IJNSA_ILi8EEESG_EEENS5_IJSG_SB_EEEEEEEvNS4_8identityES11_S1B_vS1C_EENS_8epilogue10collective6detail29Sm90TmaWarpSpecializedAdapterINS1F_15DefaultEpilogueISI_SJ_SJ_NS1E_6thread17LinearCombinationISI_Li1EffLNS1J_9ScaleType4KindE0ELNS_15FloatRoundStyleE2ESI_EENS1_15EpilogueDefaultEEEEEvvEEEEvNT_6ParamsE --------------------------
	.section	.nv.shared._ZN7cutlass13device_kernelINS_4gemm6kernel13GemmUniversalIN4cute5tupleIJiiiiEEENS1_10collective13CollectiveMmaINS1_37MainloopSm90TmaGmmaWarpSpecializedFP8ILi4ENS5_IJNS4_1CILi1EEESB_SB_EEENS1_35KernelTmaWarpSpecializedCooperativeEEENS5_IJNSA_ILi128EEESF_NSA_ILi64EEEEEENS_12float_e4m3_tENS5_IJlSB_lEEESI_SJ_NS4_8TiledMMAINS4_8MMA_AtomIJNS4_4SM904GMMA31MMA_64x128x32_F32E4M3E4M3_SS_TNILNSN_7ScaleInE1ELSP_1EEEEEENS4_6LayoutINS5_IJNSA_ILi2EEESB_SB_EEENS5_IJSB_NSA_ILi0EEESV_EEEEENS5_IJNS4_10UnderscoreESY_SY_EEEEENS4_13SM90_TMA_LOADENS4_14ComposedLayoutINS4_7SwizzleILi2ELi4ELi3EEENS4_18smem_ptr_flag_bitsILi8EEENSS_INS5_IJNSA_ILi8EEESG_EEENS5_IJSG_SB_EEEEEEEvNS4_8identityES11_S1B_vS1C_EENS_8epilogue10collective6detail29Sm90TmaWarpSpecializedAdapterINS1F_15DefaultEpilogueISI_SJ_SJ_NS1E_6thread17LinearCombinationISI_Li1EffLNS1J_9ScaleType4KindE0ELNS_15FloatRoundStyleE2ESI_EENS1_15EpilogueDefaultEEEEEvvEEEEvNT_6ParamsE,"aw",@nobits
	.sectionflags	@""
	.align	16
	.zero		1024


//--------------------- .nv.shared.reserved.0     --------------------------
	.section	.nv.shared.reserved.0,"aw",@nobits
	.weak		__nv_reservedSMEM_offset_0_alias
	.size		__nv_reservedSMEM_offset_0_alias, 0, 0
	.other		__nv_reservedSMEM_offset_0_alias,@"STO_CUDA_RESERVED_SHARED STV_DEFAULT"
__nv_reservedSMEM_offset_0_alias:
	.zero		0


//--------------------- .nv.global                --------------------------
	.section	.nv.global,"aw",@nobits
.nv.global:
	.type		_ZN40_INTERNAL_98767e08_4_k_cu_f80633d9_246874cute1_E,@object
	.size		_ZN40_INTERNAL_98767e08_4_k_cu_f80633d9_246874cute1_E,(_ZN40_INTERNAL_98767e08_4_k_cu_f80633d9_246874cuda3std3__45__cpo6cbeginE - _ZN40_INTERNAL_98767e08_4_k_cu_f80633d9_246874cute1_E)
_ZN40_INTERNAL_98767e08_4_k_cu_f80633d9_246874cute1_E:
	.zero		1
	.type		_ZN40_INTERNAL_98767e08_4_k_cu_f80633d9_246874cuda3std3__45__cpo6cbeginE,@object
	.size		_ZN40_INTERNAL_98767e08_4_k_cu_f80633d9_246874cuda3std3__45__cpo6cbeginE,(_ZN40_INTERNAL_98767e08_4_k_cu_f80633d9_246874cuda3std3__48in_placeE - _ZN40_INTERNAL_98767e08_4_k_cu_f80633d9_246874cuda3std3__45__cpo6cbeginE)
_ZN40_INTERNAL_98767e08_4_k_cu_f80633d9_246874cuda3std3__45__cpo6cbeginE:
	.zero		1
	.type		_ZN40_INTERNAL_98767e08_4_k_cu_f80633d9_246874cuda3std3__48in_placeE,@object
	.size		_ZN40_INTERNAL_98767e08_4_k_cu_f80633d9_246874cuda3std3__48in_placeE,(_ZN40_INTERNAL_98767e08_4_k_cu_f80633d9_246874cuda3std6ranges3__45__cpo9iter_moveE - _ZN40_INTERNAL_98767e08_4_k_cu_f80633d9_246874cuda3std3__48in_placeE)
_ZN40_INTERNAL_98767e08_4_k_cu_f80633d9_246874cuda3std3__48in_placeE:
	.zero		1
	.type		_ZN40_INTERNAL_98767e08_4_k_cu_f80633d9_246874cuda3std6ranges3__45__cpo9iter_moveE,@object
	.size		_ZN40_INTERNAL_98767e08_4_k_cu_f80633d9_246874cuda3std6ranges3__45__cpo9iter_moveE,(_ZN40_INTERNAL_98767e08_4_k_cu_f80633d9_246874cuda3std3__45__cpo5beginE - _ZN40_INTERNAL_98767e08_4_k_cu_f80633d9_246874cuda3std6ranges3__45__cpo9iter_moveE)
_ZN40_INTERNAL_98767e08_4_k_cu_f80633d9_246874cuda3std6ranges3__45__cpo9iter_moveE:
	.zero		1
	.type		_ZN40_INTERNAL_98767e08_4_k_cu_f80633d9_246874cuda3std3__45__cpo5beginE,@object
	.size		_ZN40_INTERNAL_98767e08_4_k_cu_f80633d9_246874cuda3std3__45__cpo5beginE,(_ZN40_INTERNAL_98767e08_4_k_cu_f80633d9_246874cuda3std3__442_GLOBAL__N__98767e08_4_k_cu_f80633d9_246876ignoreE - _ZN40_INTERNAL_98767e08_4_k_cu_f80633d9_246874cuda3std3__45__cpo5beginE)
_ZN40_INTERNAL_98767e08_4_k_cu_f80633d9_246874cuda3std3__45__cpo5beginE:
	.zero		1
	.type		_ZN40_INTERNAL_98767e08_4_k_cu_f80633d9_246874cuda3std3__442_GLOBAL__N__98767e08_4_k_cu_f80633d9_246876ignoreE,@object
	.size		_ZN40_INTERNAL_98767e08_4_k_cu_f80633d9_246874cuda3std3__442_GLOBAL__N__98767e08_4_k_cu_f80633d9_246876ignoreE,(_ZN40_INTERNAL_98767e08_4_k_cu_f80633d9_246874cute7productE - _ZN40_INTERNAL_98767e08_4_k_cu_f80633d9_246874cuda3std3__442_GLOBAL__N__98767e08_4_k_cu_f80633d9_246876ignoreE)
_ZN40_INTERNAL_98767e08_4_k_cu_f80633d9_246874cuda3std3__442_GLOBAL__N__98767e08_4_k_cu_f80633d9_246876ignoreE:
	.zero		1
	.type		_ZN40_INTERNAL_98767e08_4_k_cu_f80633d9_246874cute7productE,@object
	.size		_ZN40_INTERNAL_98767e08_4_k_cu_f80633d9_246874cute7productE,(_ZN40_INTERNAL_98767e08_4_k_cu_f80633d9_246874cuda3std3__45__cpo3endE - _ZN40_INTERNAL_98767e08_4_k_cu_f80633d9_246874cute7productE)
_ZN40_INTERNAL_98767e08_4_k_cu_f80633d9_246874cute7productE:
	.zero		1
	.type		_ZN40_INTERNAL_98767e08_4_k_cu_f80633d9_246874cuda3std3__45__cpo3endE,@object
	.size		_ZN40_INTERNAL_98767e08_4_k_cu_f80633d9_246874cuda3std3__45__cpo3endE,(_ZN40_INTERNAL_98767e08_4_k_cu_f80633d9_246874cuda3std3__419piecewise_constructE - _ZN40_INTERNAL_98767e08_4_k_cu_f80633d9_246874cuda3std3__45__cpo3endE)
_ZN40_INTERNAL_98767e08_4_k_cu_f80633d9_246874cuda3std3__45__cpo3endE:
	.zero		1
	.type		_ZN40_INTERNAL_98767e08_4_k_cu_f80633d9_246874cuda3std3__419piecewise_constructE,@object
	.size		_ZN40_INTERNAL_98767e08_4_k_cu_f80633d9_246874cuda3std3__419piecewise_constructE,(_ZN40_INTERNAL_98767e08_4_k_cu_f80633d9_246874cuda3std3__45__cpo4cendE - _ZN40_INTERNAL_98767e08_4_k_cu_f80633d9_246874cuda3std3__419piecewise_constructE)
_ZN40_INTERNAL_98767e08_4_k_cu_f80633d9_246874cuda3std3__419piecewise_constructE:
	.zero		1
	.type		_ZN40_INTERNAL_98767e08_4_k_cu_f80633d9_246874cuda3std3__45__cpo4cendE,@object
	.size		_ZN40_INTERNAL_98767e08_4_k_cu_f80633d9_246874cuda3std3__45__cpo4cendE,(_ZN40_INTERNAL_98767e08_4_k_cu_f80633d9_246874cuda3std6ranges3__45__cpo4swapE - _ZN40_INTERNAL_98767e08_4_k_cu_f80633d9_246874cuda3std3__45__cpo4cendE)
_ZN40_INTERNAL_98767e08_4_k_cu_f80633d9_246874cuda3std3__45__cpo4cendE:
	.zero		1
	.type		_ZN40_INTERNAL_98767e08_4_k_cu_f80633d9_246874cuda3std6ranges3__45__cpo4swapE,@object
	.size		_ZN40_INTERNAL_98767e08_4_k_cu_f80633d9_246874cuda3std6ranges3__45__cpo4swapE,(.L_7 - _ZN40_INTERNAL_98767e08_4_k_cu_f80633d9_246874cuda3std6ranges3__45__cpo4swapE)
_ZN40_INTERNAL_98767e08_4_k_cu_f80633d9_246874cuda3std6ranges3__45__cpo4swapE:
	.zero		1
.L_7:


//--------------------- .nv.constant0._ZN7cutlass13device_kernelINS_4gemm6kernel13GemmUniversalIN4cute5tupleIJiiiiEEENS1_10collective13CollectiveMmaINS1_37MainloopSm90TmaGmmaWarpSpecializedFP8ILi4ENS5_IJNS4_1CILi1EEESB_SB_EEENS1_35KernelTmaWarpSpecializedCooperativeEEENS5_IJNSA_ILi128EEESF_NSA_ILi64EEEEEENS_12float_e4m3_tENS5_IJlSB_lEEESI_SJ_NS4_8TiledMMAINS4_8MMA_AtomIJNS4_4SM904GMMA31MMA_64x128x32_F32E4M3E4M3_SS_TNILNSN_7ScaleInE1ELSP_1EEEEEENS4_6LayoutINS5_IJNSA_ILi2EEESB_SB_EEENS5_IJSB_NSA_ILi0EEESV_EEEEENS5_IJNS4_10UnderscoreESY_SY_EEEEENS4_13SM90_TMA_LOADENS4_14ComposedLayoutINS4_7SwizzleILi2ELi4ELi3EEENS4_18smem_ptr_flag_bitsILi8EEENSS_INS5_IJNSA_ILi8EEESG_EEENS5_IJSG_SB_EEEEEEEvNS4_8identityES11_S1B_vS1C_EENS_8epilogue10collective6detail29Sm90TmaWarpSpecializedAdapterINS1F_15DefaultEpilogueISI_SJ_SJ_NS1E_6thread17LinearCombinationISI_Li1EffLNS1J_9ScaleType4KindE0ELNS_15FloatRoundStyleE2ESI_EENS1_15EpilogueDefaultEEEEEvvEEEEvNT_6ParamsE --------------------------
	.section	.nv.constant0._ZN7cutlass13device_kernelINS_4gemm6kernel13GemmUniversalIN4cute5tupleIJiiiiEEENS1_10collective13CollectiveMmaINS1_37MainloopSm90TmaGmmaWarpSpecializedFP8ILi4ENS5_IJNS4_1CILi1EEESB_SB_EEENS1_35KernelTmaWarpSpecializedCooperativeEEENS5_IJNSA_ILi128EEESF_NSA_ILi64EEEEEENS_12float_e4m3_tENS5_IJlSB_lEEESI_SJ_NS4_8TiledMMAINS4_8MMA_AtomIJNS4_4SM904GMMA31MMA_64x128x32_F32E4M3E4M3_SS_TNILNSN_7ScaleInE1ELSP_1EEEEEENS4_6LayoutINS5_IJNSA_ILi2EEESB_SB_EEENS5_IJSB_NSA_ILi0EEESV_EEEEENS5_IJNS4_10UnderscoreESY_SY_EEEEENS4_13SM90_TMA_LOADENS4_14ComposedLayoutINS4_7SwizzleILi2ELi4ELi3EEENS4_18smem_ptr_flag_bitsILi8EEENSS_INS5_IJNSA_ILi8EEESG_EEENS5_IJSG_SB_EEEEEEEvNS4_8identityES11_S1B_vS1C_EENS_8epilogue10collective6detail29Sm90TmaWarpSpecializedAdapterINS1F_15DefaultEpilogueISI_SJ_SJ_NS1E_6thread17LinearCombinationISI_Li1EffLNS1J_9ScaleType4KindE0ELNS_15FloatRoundStyleE2ESI_EENS1_15EpilogueDefaultEEEEEvvEEEEvNT_6ParamsE,"a",@progbits
	.sectionflags	@""
	.align	4
.nv.constant0._ZN7cutlass13device_kernelINS_4gemm6kernel13GemmUniversalIN4cute5tupleIJiiiiEEENS1_10collective13CollectiveMmaINS1_37MainloopSm90TmaGmmaWarpSpecializedFP8ILi4ENS5_IJNS4_1CILi1EEESB_SB_EEENS1_35KernelTmaWarpSpecializedCooperativeEEENS5_IJNSA_ILi128EEESF_NSA_ILi64EEEEEENS_12float_e4m3_tENS5_IJlSB_lEEESI_SJ_NS4_8TiledMMAINS4_8MMA_AtomIJNS4_4SM904GMMA31MMA_64x128x32_F32E4M3E4M3_SS_TNILNSN_7ScaleInE1ELSP_1EEEEEENS4_6LayoutINS5_IJNSA_ILi2EEESB_SB_EEENS5_IJSB_NSA_ILi0EEESV_EEEEENS5_IJNS4_10UnderscoreESY_SY_EEEEENS4_13SM90_TMA_LOADENS4_14ComposedLayoutINS4_7SwizzleILi2ELi4ELi3EEENS4_18smem_ptr_flag_bitsILi8EEENSS_INS5_IJNSA_ILi8EEESG_EEENS5_IJSG_SB_EEEEEEEvNS4_8identityES11_S1B_vS1C_EENS_8epilogue10collective6detail29Sm90TmaWarpSpecializedAdapterINS1F_15DefaultEpilogueISI_SJ_SJ_NS1E_6thread17LinearCombinationISI_Li1EffLNS1J_9ScaleType4KindE0ELNS_15FloatRoundStyleE2ESI_EENS1_15EpilogueDefaultEEEEEvvEEEEvNT_6ParamsE:
	.zero		1664


//--------------------- SYMBOLS --------------------------

	.type		.nv.reservedSmem.offset0,@object
	.size		.nv.reservedSmem.offset0,0x4
